	.target	sm_90a

	.elftype	@"ET_EXEC"


//--------------------- .note.nv.tkinfo           --------------------------
	.section	.note.nv.tkinfo,"",@"SHT_NOTE"
	.sectionflags	@"SHF_NOTE_NV_TKINFO"
	.tkinfo
        /*0018*/ 	.word	0x00000002
        /*0030*/ 	.string	""
        /*0030*/ 	.string	"ptxas"
        /*0030*/ 	.string	"Cuda compilation tools, release 13.0, V13.0.88"
        /*0030*/ 	.string	"Build cuda_13.0.r13.0/compiler.36424714_0"
        /*0030*/ 	.string	"-arch sm_90a -m 64 "



//--------------------- .note.nv.cuinfo           --------------------------
	.section	.note.nv.cuinfo,"",@"SHT_NOTE"
	.sectionflags	@"SHF_NOTE_NV_CUINFO"
        /*0018*/ 	.short	0x0002
        /*001a*/ 	.short	0x005a
        /*001c*/ 	.short	0x0082
	.zero		2


//--------------------- .nv.info                  --------------------------
	.section	.nv.info,"",@"SHT_CUDA_INFO"
	.align	4


	//----- nvinfo : EIATTR_REGCOUNT
	.align		4
        /*0000*/ 	.byte	0x04, 0x2f
        /*0002*/ 	.short	(.L_15 - .L_14)
	.align		4
.L_14:
        /*0004*/ 	.word	index@(_ZN7cutlass13device_kernelINS_4gemm6kernel13GemmUniversalIN4cute5tupleIJiiiiEEENS1_10collective13CollectiveMmaINS1_34MainloopSm90TmaGmmaWarpSpecializedILi5ENS5_IJNS4_1CILi2EEENSA_ILi1EEESC_EEENS1_35KernelTmaWarpSpecializedCooperativeEEENS5_IJNSA_ILi128EEESG_NSA_ILi32EEEEEENS_10tfloat32_tENS5_IJlSC_lEEESJ_SK_NS4_8TiledMMAINS4_8MMA_AtomIJNS4_4SM904GMMA30MMA_64x128x8_F32TF32TF32_SS_TNILNSO_7ScaleInE1ELSQ_1EEEEEENS4_6LayoutISD_NS5_IJSC_NSA_ILi0EEESU_EEEEENS5_IJNS4_10UnderscoreESX_SX_EEEEENS4_13SM90_TMA_LOADENS4_14ComposedLayoutINS4_7SwizzleILi3ELi4ELi3EEENS4_18smem_ptr_flag_bitsILi32EEENST_INS5_IJNSA_ILi8EEESH_EEENS5_IJSH_SC_EEEEEEEvNS4_8identityENS4_23SM90_TMA_LOAD_MULTICASTES1A_vS1B_EENS_8epilogue10collective6detail29Sm90TmaWarpSpecializedAdapterINS1F_15DefaultEpilogueISJ_SK_SK_NS1E_6thread17LinearCombinationISJ_Li1EffLNS1J_9ScaleType4KindE0ELNS_15FloatRoundStyleE2ESJ_EENS1_15EpilogueDefaultEEEEEvvEEEEvNT_6ParamsE)
        /*0008*/ 	.word	0x000000a8


	//----- nvinfo : EIATTR_FRAME_SIZE
	.align		4
.L_15:
        /*000c*/ 	.byte	0x04, 0x11
        /*000e*/ 	.short	(.L_17 - .L_16)
	.align		4
.L_16:
        /*0010*/ 	.word	index@(_ZN7cutlass13device_kernelINS_4gemm6kernel13GemmUniversalIN4cute5tupleIJiiiiEEENS1_10collective13CollectiveMmaINS1_34MainloopSm90TmaGmmaWarpSpecializedILi5ENS5_IJNS4_1CILi2EEENSA_ILi1EEESC_EEENS1_35KernelTmaWarpSpecializedCooperativeEEENS5_IJNSA_ILi128EEESG_NSA_ILi32EEEEEENS_10tfloat32_tENS5_IJlSC_lEEESJ_SK_NS4_8TiledMMAINS4_8MMA_AtomIJNS4_4SM904GMMA30MMA_64x128x8_F32TF32TF32_SS_TNILNSO_7ScaleInE1ELSQ_1EEEEEENS4_6LayoutISD_NS5_IJSC_NSA_ILi0EEESU_EEEEENS5_IJNS4_10UnderscoreESX_SX_EEEEENS4_13SM90_TMA_LOADENS4_14ComposedLayoutINS4_7SwizzleILi3ELi4ELi3EEENS4_18smem_ptr_flag_bitsILi32EEENST_INS5_IJNSA_ILi8EEESH_EEENS5_IJSH_SC_EEEEEEEvNS4_8identityENS4_23SM90_TMA_LOAD_MULTICASTES1A_vS1B_EENS_8epilogue10collective6detail29Sm90TmaWarpSpecializedAdapterINS1F_15DefaultEpilogueISJ_SK_SK_NS1E_6thread17LinearCombinationISJ_Li1EffLNS1J_9ScaleType4KindE0ELNS_15FloatRoundStyleE2ESJ_EENS1_15EpilogueDefaultEEEEEvvEEEEvNT_6ParamsE)
        /*0014*/ 	.word	0x00000000


	//----- nvinfo : EIATTR_MIN_STACK_SIZE
	.align		4
.L_17:
        /*0018*/ 	.byte	0x04, 0x12
        /*001a*/ 	.short	(.L_19 - .L_18)
	.align		4
.L_18:
        /*001c*/ 	.word	index@(_ZN7cutlass13device_kernelINS_4gemm6kernel13GemmUniversalIN4cute5tupleIJiiiiEEENS1_10collective13CollectiveMmaINS1_34MainloopSm90TmaGmmaWarpSpecializedILi5ENS5_IJNS4_1CILi2EEENSA_ILi1EEESC_EEENS1_35KernelTmaWarpSpecializedCooperativeEEENS5_IJNSA_ILi128EEESG_NSA_ILi32EEEEEENS_10tfloat32_tENS5_IJlSC_lEEESJ_SK_NS4_8TiledMMAINS4_8MMA_AtomIJNS4_4SM904GMMA30MMA_64x128x8_F32TF32TF32_SS_TNILNSO_7ScaleInE1ELSQ_1EEEEEENS4_6LayoutISD_NS5_IJSC_NSA_ILi0EEESU_EEEEENS5_IJNS4_10UnderscoreESX_SX_EEEEENS4_13SM90_TMA_LOADENS4_14ComposedLayoutINS4_7SwizzleILi3ELi4ELi3EEENS4_18smem_ptr_flag_bitsILi32EEENST_INS5_IJNSA_ILi8EEESH_EEENS5_IJSH_SC_EEEEEEEvNS4_8identityENS4_23SM90_TMA_LOAD_MULTICASTES1A_vS1B_EENS_8epilogue10collective6detail29Sm90TmaWarpSpecializedAdapterINS1F_15DefaultEpilogueISJ_SK_SK_NS1E_6thread17LinearCombinationISJ_Li1EffLNS1J_9ScaleType4KindE0ELNS_15FloatRoundStyleE2ESJ_EENS1_15EpilogueDefaultEEEEEvvEEEEvNT_6ParamsE)
        /*0020*/ 	.word	0x00000000
.L_19:


//--------------------- .nv.compat                --------------------------
	.section	.nv.compat,"",@"SHT_CUDA_COMPAT_INFO"
	.align	4
        /*0000*/ 	.byte	0x02, 0x09, 0x01, 0x00, 0x02, 0x02, 0x04, 0x00, 0x02, 0x05, 0x05, 0x00, 0x03, 0x07, 0x01, 0x01
        /*0010*/ 	.byte	0x02, 0x03, 0x01, 0x00, 0x02, 0x06, 0x01, 0x00, 0x04, 0x0b, 0x08, 0x00, 0x00, 0x00, 0x00, 0x00
        /*0020*/ 	.byte	0x00, 0x00, 0x00, 0x00


//--------------------- .nv.info._ZN7cutlass13device_kernelINS_4gemm6kernel13GemmUniversalIN4cute5tupleIJiiiiEEENS1_10collective13CollectiveMmaINS1_34MainloopSm90TmaGmmaWarpSpecializedILi5ENS5_IJNS4_1CILi2EEENSA_ILi1EEESC_EEENS1_35KernelTmaWarpSpecializedCooperativeEEENS5_IJNSA_ILi128EEESG_NSA_ILi32EEEEEENS_10tfloat32_tENS5_IJlSC_lEEESJ_SK_NS4_8TiledMMAINS4_8MMA_AtomIJNS4_4SM904GMMA30MMA_64x128x8_F32TF32TF32_SS_TNILNSO_7ScaleInE1ELSQ_1EEEEEENS4_6LayoutISD_NS5_IJSC_NSA_ILi0EEESU_EEEEENS5_IJNS4_10UnderscoreESX_SX_EEEEENS4_13SM90_TMA_LOADENS4_14ComposedLayoutINS4_7SwizzleILi3ELi4ELi3EEENS4_18smem_ptr_flag_bitsILi32EEENST_INS5_IJNSA_ILi8EEESH_EEENS5_IJSH_SC_EEEEEEEvNS4_8identityENS4_23SM90_TMA_LOAD_MULTICASTES1A_vS1B_EENS_8epilogue10collective6detail29Sm90TmaWarpSpecializedAdapterINS1F_15DefaultEpilogueISJ_SK_SK_NS1E_6thread17LinearCombinationISJ_Li1EffLNS1J_9ScaleType4KindE0ELNS_15FloatRoundStyleE2ESJ_EENS1_15EpilogueDefaultEEEEEvvEEEEvNT_6ParamsE --------------------------
	.section	.nv.info._ZN7cutlass13device_kernelINS_4gemm6kernel13GemmUniversalIN4cute5tupleIJiiiiEEENS1_10collective13CollectiveMmaINS1_34MainloopSm90TmaGmmaWarpSpecializedILi5ENS5_IJNS4_1CILi2EEENSA_ILi1EEESC_EEENS1_35KernelTmaWarpSpecializedCooperativeEEENS5_IJNSA_ILi128EEESG_NSA_ILi32EEEEEENS_10tfloat32_tENS5_IJlSC_lEEESJ_SK_NS4_8TiledMMAINS4_8MMA_AtomIJNS4_4SM904GMMA30MMA_64x128x8_F32TF32TF32_SS_TNILNSO_7ScaleInE1ELSQ_1EEEEEENS4_6LayoutISD_NS5_IJSC_NSA_ILi0EEESU_EEEEENS5_IJNS4_10UnderscoreESX_SX_EEEEENS4_13SM90_TMA_LOADENS4_14ComposedLayoutINS4_7SwizzleILi3ELi4ELi3EEENS4_18smem_ptr_flag_bitsILi32EEENST_INS5_IJNSA_ILi8EEESH_EEENS5_IJSH_SC_EEEEEEEvNS4_8identityENS4_23SM90_TMA_LOAD_MULTICASTES1A_vS1B_EENS_8epilogue10collective6detail29Sm90TmaWarpSpecializedAdapterINS1F_15DefaultEpilogueISJ_SK_SK_NS1E_6thread17LinearCombinationISJ_Li1EffLNS1J_9ScaleType4KindE0ELNS_15FloatRoundStyleE2ESJ_EENS1_15EpilogueDefaultEEEEEvvEEEEvNT_6ParamsE,"",@"SHT_CUDA_INFO"
	.sectionflags	@""
	.align	4


	//----- nvinfo : EIATTR_CUDA_API_VERSION
	.align		4
        /*0000*/ 	.byte	0x04, 0x37
        /*0002*/ 	.short	(.L_21 - .L_20)
.L_20:
        /*0004*/ 	.word	0x00000082


	//----- nvinfo : EIATTR_KPARAM_INFO
	.align		4
.L_21:
        /*0008*/ 	.byte	0x04, 0x17
        /*000a*/ 	.short	(.L_23 - .L_22)
.L_22:
        /*000c*/ 	.word	0x00000000
        /*0010*/ 	.short	0x0000
        /*0012*/ 	.short	0x0070
        /*0014*/ 	.byte	0x00, 0xf0, 0x01, 0x10


	//----- nvinfo : EIATTR_SPARSE_MMA_MASK
	.align		4
.L_23:
        /*0018*/ 	.byte	0x03, 0x50
        /*001a*/ 	.short	0x0000


	//----- nvinfo : EIATTR_MAXREG_COUNT
	.align		4
        /*001c*/ 	.byte	0x03, 0x1b
        /*001e*/ 	.short	0x00a8


	//----- nvinfo : EIATTR_NUM_BARRIERS
	.align		4
        /*0020*/ 	.byte	0x02, 0x4c
        /*0022*/ 	.byte	0x01
	.zero		1


	//----- nvinfo : EIATTR_EXTERNS
	.align		4
        /*0024*/ 	.byte	0x04, 0x0f
        /*0026*/ 	.short	(.L_25 - .L_24)


	//   ....[0]....
	.align		4
.L_24:
        /*0028*/ 	.word	index@(__assertfail)


	//----- nvinfo : EIATTR_MERCURY_ISA_VERSION
	.align		4
.L_25:
        /*002c*/ 	.byte	0x03, 0x5f
        /*002e*/ 	.short	0x0101


	//----- nvinfo : EIATTR_INT_WARP_WIDE_INSTR_OFFSETS
	.align		4
        /*0030*/ 	.byte	0x04, 0x31
        /*0032*/ 	.short	(.L_27 - .L_26)


	//   ....[0]....
.L_26:
        /*0034*/ 	.word	0x000004a0


	//   ....[1]....
        /*0038*/ 	.word	0x000004d0


	//   ....[2]....
        /*003c*/ 	.word	0x00000670


	//   ....[3]....
        /*0040*/ 	.word	0x00001f20


	//----- nvinfo : EIATTR_COOP_GROUP_MASK_REGIDS
	.align		4
.L_27:
        /*0044*/ 	.byte	0x04, 0x29
        /*0046*/ 	.short	(.L_29 - .L_28)


	//   ....[0]....
.L_28:
        /*0048*/ 	.word	0xffffffff


	//   ....[1]....
        /*004c*/ 	.word	0xffffffff


	//   ....[2]....
        /*0050*/ 	.word	0xffffffff


	//   ....[3]....
        /*0054*/ 	.word	0xffffffff


	//   ....[4]....
        /*0058*/ 	.word	0xffffffff


	//   ....[5]....
        /*005c*/ 	.word	0xffffffff


	//----- nvinfo : EIATTR_COOP_GROUP_INSTR_OFFSETS
	.align		4
.L_29:
        /*0060*/ 	.byte	0x04, 0x28
        /*0062*/ 	.short	(.L_31 - .L_30)


	//   ....[0]....
.L_30:
        /*0064*/ 	.word	0x00000060


	//   ....[1]....
        /*0068*/ 	.word	0x00000070


	//   ....[2]....
        /*006c*/ 	.word	0x00000130


	//   ....[3]....
        /*0070*/ 	.word	0x000002f0


	//   ....[4]....
        /*0074*/ 	.word	0x00000820


	//   ....[5]....
        /*0078*/ 	.word	0x000014a0


	//----- nvinfo : EIATTR_REG_RECONFIG
	.align		4
.L_31:
        /*007c*/ 	.byte	0x01, 0x54
	.zero		2


	//----- nvinfo : EIATTR_SYSCALL_OFFSETS
	.align		4
        /*0080*/ 	.byte	0x04, 0x46
        /*0082*/ 	.short	(.L_33 - .L_32)


	//   ....[0]....
.L_32:
        /*0084*/ 	.word	0x00001690


	//----- nvinfo : EIATTR_MBARRIER_INSTR_OFFSETS
	.align		4
.L_33:
        /*0088*/ 	.byte	0x04, 0x39
        /*008a*/ 	.short	(.L_35 - .L_34)


	//   ....[0]....
.L_34:
        /*008c*/ 	.word	0x00000230
        /*0090*/ 	.word	0x000000ff
        /*0094*/ 	.word	0x00000000
        /*0098*/ 	.short	0x0100
        /*009a*/ 	.byte	0x08
	.zero		1


	//   ....[1]....
        /*009c*/ 	.word	0x00000240
        /*00a0*/ 	.word	0x000000ff
        /*00a4*/ 	.word	0x00000028
        /*00a8*/ 	.short	0x0100
        /*00aa*/ 	.byte	0x08
	.zero		1


	//   ....[2]....
        /*00ac*/ 	.word	0x00000250
        /*00b0*/ 	.word	0x000000ff
        /*00b4*/ 	.word	0x00000008
        /*00b8*/ 	.short	0x0100
        /*00ba*/ 	.byte	0x08
	.zero		1


	//   ....[3]....
        /*00bc*/ 	.word	0x00000260
        /*00c0*/ 	.word	0x000000ff
        /*00c4*/ 	.word	0x00000030
        /*00c8*/ 	.short	0x0100
        /*00ca*/ 	.byte	0x08
	.zero		1


	//   ....[4]....
        /*00cc*/ 	.word	0x00000270
        /*00d0*/ 	.word	0x000000ff
        /*00d4*/ 	.word	0x00000010
        /*00d8*/ 	.short	0x0100
        /*00da*/ 	.byte	0x08
	.zero		1


	//   ....[5]....
        /*00dc*/ 	.word	0x00000280
        /*00e0*/ 	.word	0x000000ff
        /*00e4*/ 	.word	0x00000038
        /*00e8*/ 	.short	0x0100
        /*00ea*/ 	.byte	0x08
	.zero		1


	//   ....[6]....
        /*00ec*/ 	.word	0x00000290
        /*00f0*/ 	.word	0x000000ff
        /*00f4*/ 	.word	0x00000018
        /*00f8*/ 	.short	0x0100
        /*00fa*/ 	.byte	0x08
	.zero		1


	//   ....[7]....
        /*00fc*/ 	.word	0x000002a0
        /*0100*/ 	.word	0x000000ff
        /*0104*/ 	.word	0x00000040
        /*0108*/ 	.short	0x0100
        /*010a*/ 	.byte	0x08
	.zero		1


	//   ....[8]....
        /*010c*/ 	.word	0x000002b0
        /*0110*/ 	.word	0x000000ff
        /*0114*/ 	.word	0x00000020
        /*0118*/ 	.short	0x0100
        /*011a*/ 	.byte	0x08
	.zero		1


	//   ....[9]....
        /*011c*/ 	.word	0x000002c0
        /*0120*/ 	.word	0x000000ff
        /*0124*/ 	.word	0x00000048
        /*0128*/ 	.short	0x0100
        /*012a*/ 	.byte	0x08
	.zero		1


	//   ....[10]....
        /*012c*/ 	.word	0x00000700
        /*0130*/ 	.word	0x000000ff
        /*0134*/ 	.word	0x00000060
        /*0138*/ 	.short	0x0100
        /*013a*/ 	.byte	0x06
	.zero		1


	//   ....[11]....
        /*013c*/ 	.word	0x000007a0
        /*0140*/ 	.word	0x000000ff
        /*0144*/ 	.word	0x00000068
        /*0148*/ 	.short	0x0100
        /*014a*/ 	.byte	0x06
	.zero		1


	//   ....[12]....
        /*014c*/ 	.word	0x00001750
        /*0150*/ 	.word	0x00000003
        /*0154*/ 	.word	0x00000000
        /*0158*/ 	.short	0x010a
        /*015a*/ 	.byte	0x3f
	.zero		1


	//   ....[13]....
        /*015c*/ 	.word	0x000017b0
        /*0160*/ 	.word	0x00000003
        /*0164*/ 	.word	0x00000000
        /*0168*/ 	.short	0x010a
        /*016a*/ 	.byte	0x3f
	.zero		1


	//   ....[14]....
        /*016c*/ 	.word	0x00001b30
        /*0170*/ 	.word	0x00000005
        /*0174*/ 	.word	0x00000000
        /*0178*/ 	.short	0x010a
        /*017a*/ 	.byte	0x3f
	.zero		1


	//   ....[15]....
        /*017c*/ 	.word	0x00001b70
        /*0180*/ 	.word	0x00000005
        /*0184*/ 	.word	0x00000000
        /*0188*/ 	.short	0x010a
        /*018a*/ 	.byte	0x3f
	.zero		1


	//   ....[16]....
        /*018c*/ 	.word	0x00001dd0
        /*0190*/ 	.word	0x00000004
        /*0194*/ 	.word	0x00000000
        /*0198*/ 	.short	0x0101
        /*019a*/ 	.byte	0x3f
	.zero		1


	//   ....[17]....
        /*019c*/ 	.word	0x00001fc0
        /*01a0*/ 	.word	0x00000000
        /*01a4*/ 	.word	0x00000000
        /*01a8*/ 	.short	0x0101
        /*01aa*/ 	.byte	0x3f
	.zero		1


	//   ....[18]....
        /*01ac*/ 	.word	0x000070c0
        /*01b0*/ 	.word	0x00000017
        /*01b4*/ 	.word	0x00000028
        /*01b8*/ 	.short	0x010a
        /*01ba*/ 	.byte	0x3f
	.zero		1


	//   ....[19]....
        /*01bc*/ 	.word	0x00007440
        /*01c0*/ 	.word	0x00000006
        /*01c4*/ 	.word	0x00000068
        /*01c8*/ 	.short	0x0101
        /*01ca*/ 	.byte	0x3f
	.zero		1


	//   ....[20]....
        /*01cc*/ 	.word	0x00007b90
        /*01d0*/ 	.word	0x00000007
        /*01d4*/ 	.word	0x00000000
        /*01d8*/ 	.short	0x010a
        /*01da*/ 	.byte	0x3f
	.zero		1


	//   ....[21]....
        /*01dc*/ 	.word	0x00007c10
        /*01e0*/ 	.word	0x00000006
        /*01e4*/ 	.word	0x00000000
        /*01e8*/ 	.short	0x010a
        /*01ea*/ 	.byte	0x3f
	.zero		1


	//   ....[22]....
        /*01ec*/ 	.word	0x00007ca0
        /*01f0*/ 	.word	0x00000007
        /*01f4*/ 	.word	0x00000000
        /*01f8*/ 	.short	0x010a
        /*01fa*/ 	.byte	0x3f
	.zero		1


	//   ....[23]....
        /*01fc*/ 	.word	0x00007d30
        /*0200*/ 	.word	0x00000006
        /*0204*/ 	.word	0x00000000
        /*0208*/ 	.short	0x010a
        /*020a*/ 	.byte	0x3f
	.zero		1


	//   ....[24]....
        /*020c*/ 	.word	0x00007dc0
        /*0210*/ 	.word	0x00000005
        /*0214*/ 	.word	0x00000000
        /*0218*/ 	.short	0x010a
        /*021a*/ 	.byte	0x3f
	.zero		1


	//   ....[25]....
        /*021c*/ 	.word	0x00007e20
        /*0220*/ 	.word	0x00000003
        /*0224*/ 	.word	0x00000000
        /*0228*/ 	.short	0x010a
        /*022a*/ 	.byte	0x3f
	.zero		1


	//   ....[26]....
        /*022c*/ 	.word	0x00007e70
        /*0230*/ 	.word	0x00000005
        /*0234*/ 	.word	0x00000000
        /*0238*/ 	.short	0x010a
        /*023a*/ 	.byte	0x3f
	.zero		1


	//   ....[27]....
        /*023c*/ 	.word	0x00007f40
        /*0240*/ 	.word	0x00000017
        /*0244*/ 	.word	0x00000028
        /*0248*/ 	.short	0x010a
        /*024a*/ 	.byte	0x3f
	.zero		1


	//   ....[28]....
        /*024c*/ 	.word	0x00008010
        /*0250*/ 	.word	0x00000007
        /*0254*/ 	.word	0x00000000
        /*0258*/ 	.short	0x010a
        /*025a*/ 	.byte	0x3f
	.zero		1


	//   ....[29]....
        /*025c*/ 	.word	0x00008060
        /*0260*/ 	.word	0x00000006
        /*0264*/ 	.word	0x00000000
        /*0268*/ 	.short	0x010a
        /*026a*/ 	.byte	0x3f
	.zero		1


	//   ....[30]....
        /*026c*/ 	.word	0x000080b0
        /*0270*/ 	.word	0x00000007
        /*0274*/ 	.word	0x00000000
        /*0278*/ 	.short	0x010a
        /*027a*/ 	.byte	0x3f
	.zero		1


	//   ....[31]....
        /*027c*/ 	.word	0x00008100
        /*0280*/ 	.word	0x00000006
        /*0284*/ 	.word	0x00000000
        /*0288*/ 	.short	0x010a
        /*028a*/ 	.byte	0x3f
	.zero		1


	//----- nvinfo : EIATTR_NUM_MBARRIERS
	.align		4
.L_35:
        /*028c*/ 	.byte	0x03, 0x38
        /*028e*/ 	.short	0x000c


	//----- nvinfo : EIATTR_EXIT_INSTR_OFFSETS
	.align		4
        /*0290*/ 	.byte	0x04, 0x1c
        /*0292*/ 	.short	(.L_37 - .L_36)


	//   ....[0]....
.L_36:
        /*0294*/ 	.word	0x000009f0


	//   ....[1]....
        /*0298*/ 	.word	0x00001200


	//   ....[2]....
        /*029c*/ 	.word	0x00006840


	//   ....[3]....
        /*02a0*/ 	.word	0x00006da0


	//   ....[4]....
        /*02a4*/ 	.word	0x00007e10


	//----- nvinfo : EIATTR_MAX_THREADS
	.align		4
.L_37:
        /*02a8*/ 	.byte	0x04, 0x05
        /*02aa*/ 	.short	(.L_39 - .L_38)
.L_38:
        /*02ac*/ 	.word	0x00000180
        /*02b0*/ 	.word	0x00000001
        /*02b4*/ 	.word	0x00000001


	//----- nvinfo : EIATTR_CRS_STACK_SIZE
	.align		4
.L_39:
        /*02b8*/ 	.byte	0x04, 0x1e
        /*02ba*/ 	.short	(.L_41 - .L_40)
.L_40:
        /*02bc*/ 	.word	0x00000000


	//----- nvinfo : EIATTR_CBANK_PARAM_SIZE
	.align		4
.L_41:
        /*02c0*/ 	.byte	0x03, 0x19
        /*02c2*/ 	.short	0x0470


	//----- nvinfo : EIATTR_PARAM_CBANK
	.align		4
        /*02c4*/ 	.byte	0x04, 0x0a
        /*02c6*/ 	.short	(.L_43 - .L_42)
	.align		4
.L_42:
        /*02c8*/ 	.word	index@(.nv.constant0._ZN7cutlass13device_kernelINS_4gemm6kernel13GemmUniversalIN4cute5tupleIJiiiiEEENS1_10collective13CollectiveMmaINS1_34MainloopSm90TmaGmmaWarpSpecializedILi5ENS5_IJNS4_1CILi2EEENSA_ILi1EEESC_EEENS1_35KernelTmaWarpSpecializedCooperativeEEENS5_IJNSA_ILi128EEESG_NSA_ILi32EEEEEENS_10tfloat32_tENS5_IJlSC_lEEESJ_SK_NS4_8TiledMMAINS4_8MMA_AtomIJNS4_4SM904GMMA30MMA_64x128x8_F32TF32TF32_SS_TNILNSO_7ScaleInE1ELSQ_1EEEEEENS4_6LayoutISD_NS5_IJSC_NSA_ILi0EEESU_EEEEENS5_IJNS4_10UnderscoreESX_SX_EEEEENS4_13SM90_TMA_LOADENS4_14ComposedLayoutINS4_7SwizzleILi3ELi4ELi3EEENS4_18smem_ptr_flag_bitsILi32EEENST_INS5_IJNSA_ILi8EEESH_EEENS5_IJSH_SC_EEEEEEEvNS4_8identityENS4_23SM90_TMA_LOAD_MULTICASTES1A_vS1B_EENS_8epilogue10collective6detail29Sm90TmaWarpSpecializedAdapterINS1F_15DefaultEpilogueISJ_SK_SK_NS1E_6thread17LinearCombinationISJ_Li1EffLNS1J_9ScaleType4KindE0ELNS_15FloatRoundStyleE2ESJ_EENS1_15EpilogueDefaultEEEEEvvEEEEvNT_6ParamsE)
        /*02cc*/ 	.short	0x0210
        /*02ce*/ 	.short	0x0470


	//----- nvinfo : EIATTR_SW_WAR
	.align		4
.L_43:
        /*02d0*/ 	.byte	0x04, 0x36
        /*02d2*/ 	.short	(.L_45 - .L_44)
.L_44:
        /*02d4*/ 	.word	0x00000008
.L_45:


//--------------------- .nv.callgraph             --------------------------
	.section	.nv.callgraph,"",@"SHT_CUDA_CALLGRAPH"
	.align	4
	.sectionentsize	8
	.align		4
        /*0000*/ 	.word	0x00000000
	.align		4
        /*0004*/ 	.word	0xffffffff
	.align		4
        /*0008*/ 	.word	index@(_ZN7cutlass13device_kernelINS_4gemm6kernel13GemmUniversalIN4cute5tupleIJiiiiEEENS1_10collective13CollectiveMmaINS1_34MainloopSm90TmaGmmaWarpSpecializedILi5ENS5_IJNS4_1CILi2EEENSA_ILi1EEESC_EEENS1_35KernelTmaWarpSpecializedCooperativeEEENS5_IJNSA_ILi128EEESG_NSA_ILi32EEEEEENS_10tfloat32_tENS5_IJlSC_lEEESJ_SK_NS4_8TiledMMAINS4_8MMA_AtomIJNS4_4SM904GMMA30MMA_64x128x8_F32TF32TF32_SS_TNILNSO_7ScaleInE1ELSQ_1EEEEEENS4_6LayoutISD_NS5_IJSC_NSA_ILi0EEESU_EEEEENS5_IJNS4_10UnderscoreESX_SX_EEEEENS4_13SM90_TMA_LOADENS4_14ComposedLayoutINS4_7SwizzleILi3ELi4ELi3EEENS4_18smem_ptr_flag_bitsILi32EEENST_INS5_IJNSA_ILi8EEESH_EEENS5_IJSH_SC_EEEEEEEvNS4_8identityENS4_23SM90_TMA_LOAD_MULTICASTES1A_vS1B_EENS_8epilogue10collective6detail29Sm90TmaWarpSpecializedAdapterINS1F_15DefaultEpilogueISJ_SK_SK_NS1E_6thread17LinearCombinationISJ_Li1EffLNS1J_9ScaleType4KindE0ELNS_15FloatRoundStyleE2ESJ_EENS1_15EpilogueDefaultEEEEEvvEEEEvNT_6ParamsE)
	.align		4
        /*000c*/ 	.word	index@(__assertfail)
	.align		4
        /*0010*/ 	.word	0x00000000
	.align		4
        /*0014*/ 	.word	0xfffffffe
	.align		4
        /*0018*/ 	.word	0x00000000
	.align		4
        /*001c*/ 	.word	0xfffffffd
	.align		4
        /*0020*/ 	.word	0x00000000
	.align		4
        /*0024*/ 	.word	0xfffffffc


//--------------------- .nv.constant4             --------------------------
	.section	.nv.constant4,"a",@progbits
	.align	8
	.align		8
.nv.constant4:
        /*0000*/ 	.dword	__assertfail
	.align		8
        /*0008*/ 	.dword	__unnamed_1
	.align		8
        /*0010*/ 	.dword	_ZN39_INTERNAL_7ed98425_4_k_cu_4b9a2df0_71354cuda3std3__45__cpo5beginE
	.align		8
        /*0018*/ 	.dword	_ZN39_INTERNAL_7ed98425_4_k_cu_4b9a2df0_71354cuda3std3__45__cpo3endE
	.align		8
        /*0020*/ 	.dword	_ZN39_INTERNAL_7ed98425_4_k_cu_4b9a2df0_71354cuda3std3__45__cpo6cbeginE
	.align		8
        /*0028*/ 	.dword	_ZN39_INTERNAL_7ed98425_4_k_cu_4b9a2df0_71354cuda3std3__45__cpo4cendE
	.align		8
        /*0030*/ 	.dword	_ZN39_INTERNAL_7ed98425_4_k_cu_4b9a2df0_71354cuda3std3__441_GLOBAL__N__7ed98425_4_k_cu_4b9a2df0_71356ignoreE
	.align		8
        /*0038*/ 	.dword	_ZN39_INTERNAL_7ed98425_4_k_cu_4b9a2df0_71354cuda3std3__419piecewise_constructE
	.align		8
        /*0040*/ 	.dword	_ZN39_INTERNAL_7ed98425_4_k_cu_4b9a2df0_71354cuda3std3__48in_placeE
	.align		8
        /*0048*/ 	.dword	_ZN39_INTERNAL_7ed98425_4_k_cu_4b9a2df0_71354cuda3std6ranges3__45__cpo4swapE
	.align		8
        /*0050*/ 	.dword	_ZN39_INTERNAL_7ed98425_4_k_cu_4b9a2df0_71354cuda3std6ranges3__45__cpo9iter_moveE
	.align		8
        /*0058*/ 	.dword	_ZN39_INTERNAL_7ed98425_4_k_cu_4b9a2df0_71354cute7productE
	.align		8
        /*0060*/ 	.dword	_ZN39_INTERNAL_7ed98425_4_k_cu_4b9a2df0_71354cute1_E
	.align		8
        /*0068*/ 	.dword	$str$22
	.align		8
        /*0070*/ 	.dword	$str$23


//--------------------- .text._ZN7cutlass13device_kernelINS_4gemm6kernel13GemmUniversalIN4cute5tupleIJiiiiEEENS1_10collective13CollectiveMmaINS1_34MainloopSm90TmaGmmaWarpSpecializedILi5ENS5_IJNS4_1CILi2EEENSA_ILi1EEESC_EEENS1_35KernelTmaWarpSpecializedCooperativeEEENS5_IJNSA_ILi128EEESG_NSA_ILi32EEEEEENS_10tfloat32_tENS5_IJlSC_lEEESJ_SK_NS4_8TiledMMAINS4_8MMA_AtomIJNS4_4SM904GMMA30MMA_64x128x8_F32TF32TF32_SS_TNILNSO_7ScaleInE1ELSQ_1EEEEEENS4_6LayoutISD_NS5_IJSC_NSA_ILi0EEESU_EEEEENS5_IJNS4_10UnderscoreESX_SX_EEEEENS4_13SM90_TMA_LOADENS4_14ComposedLayoutINS4_7SwizzleILi3ELi4ELi3EEENS4_18smem_ptr_flag_bitsILi32EEENST_INS5_IJNSA_ILi8EEESH_EEENS5_IJSH_SC_EEEEEEEvNS4_8identityENS4_23SM90_TMA_LOAD_MULTICASTES1A_vS1B_EENS_8epilogue10collective6detail29Sm90TmaWarpSpecializedAdapterINS1F_15DefaultEpilogueISJ_SK_SK_NS1E_6thread17LinearCombinationISJ_Li1EffLNS1J_9ScaleType4KindE0ELNS_15FloatRoundStyleE2ESJ_EENS1_15EpilogueDefaultEEEEEvvEEEEvNT_6ParamsE --------------------------
	.section	.text._ZN7cutlass13device_kernelINS_4gemm6kernel13GemmUniversalIN4cute5tupleIJiiiiEEENS1_10collective13CollectiveMmaINS1_34MainloopSm90TmaGmmaWarpSpecializedILi5ENS5_IJNS4_1CILi2EEENSA_ILi1EEESC_EEENS1_35KernelTmaWarpSpecializedCooperativeEEENS5_IJNSA_ILi128EEESG_NSA_ILi32EEEEEENS_10tfloat32_tENS5_IJlSC_lEEESJ_SK_NS4_8TiledMMAINS4_8MMA_AtomIJNS4_4SM904GMMA30MMA_64x128x8_F32TF32TF32_SS_TNILNSO_7ScaleInE1ELSQ_1EEEEEENS4_6LayoutISD_NS5_IJSC_NSA_ILi0EEESU_EEEEENS5_IJNS4_10UnderscoreESX_SX_EEEEENS4_13SM90_TMA_LOADENS4_14ComposedLayoutINS4_7SwizzleILi3ELi4ELi3EEENS4_18smem_ptr_flag_bitsILi32EEENST_INS5_IJNSA_ILi8EEESH_EEENS5_IJSH_SC_EEEEEEEvNS4_8identityENS4_23SM90_TMA_LOAD_MULTICASTES1A_vS1B_EENS_8epilogue10collective6detail29Sm90TmaWarpSpecializedAdapterINS1F_15DefaultEpilogueISJ_SK_SK_NS1E_6thread17LinearCombinationISJ_Li1EffLNS1J_9ScaleType4KindE0ELNS_15FloatRoundStyleE2ESJ_EENS1_15EpilogueDefaultEEEEEvvEEEEvNT_6ParamsE,"ax",@progbits
	.align	128
.text._ZN7cutlass13device_kernelINS_4gemm6kernel13GemmUniversalIN4cute5tupleIJiiiiEEENS1_10collective13CollectiveMmaINS1_34MainloopSm90TmaGmmaWarpSpecializedILi5ENS5_IJNS4_1CILi2EEENSA_ILi1EEESC_EEENS1_35KernelTmaWarpSpecializedCooperativeEEENS5_IJNSA_ILi128EEESG_NSA_ILi32EEEEEENS_10tfloat32_tENS5_IJlSC_lEEESJ_SK_NS4_8TiledMMAINS4_8MMA_AtomIJNS4_4SM904GMMA30MMA_64x128x8_F32TF32TF32_SS_TNILNSO_7ScaleInE1ELSQ_1EEEEEENS4_6LayoutISD_NS5_IJSC_NSA_ILi0EEESU_EEEEENS5_IJNS4_10UnderscoreESX_SX_EEEEENS4_13SM90_TMA_LOADENS4_14ComposedLayoutINS4_7SwizzleILi3ELi4ELi3EEENS4_18smem_ptr_flag_bitsILi32EEENST_INS5_IJNSA_ILi8EEESH_EEENS5_IJSH_SC_EEEEEEEvNS4_8identityENS4_23SM90_TMA_LOAD_MULTICASTES1A_vS1B_EENS_8epilogue10collective6detail29Sm90TmaWarpSpecializedAdapterINS1F_15DefaultEpilogueISJ_SK_SK_NS1E_6thread17LinearCombinationISJ_Li1EffLNS1J_9ScaleType4KindE0ELNS_15FloatRoundStyleE2ESJ_EENS1_15EpilogueDefaultEEEEEvvEEEEvNT_6ParamsE:
        .type           _ZN7cutlass13device_kernelINS_4gemm6kernel13GemmUniversalIN4cute5tupleIJiiiiEEENS1_10collective13CollectiveMmaINS1_34MainloopSm90TmaGmmaWarpSpecializedILi5ENS5_IJNS4_1CILi2EEENSA_ILi1EEESC_EEENS1_35KernelTmaWarpSpecializedCooperativeEEENS5_IJNSA_ILi128EEESG_NSA_ILi32EEEEEENS_10tfloat32_tENS5_IJlSC_lEEESJ_SK_NS4_8TiledMMAINS4_8MMA_AtomIJNS4_4SM904GMMA30MMA_64x128x8_F32TF32TF32_SS_TNILNSO_7ScaleInE1ELSQ_1EEEEEENS4_6LayoutISD_NS5_IJSC_NSA_ILi0EEESU_EEEEENS5_IJNS4_10UnderscoreESX_SX_EEEEENS4_13SM90_TMA_LOADENS4_14ComposedLayoutINS4_7SwizzleILi3ELi4ELi3EEENS4_18smem_ptr_flag_bitsILi32EEENST_INS5_IJNSA_ILi8EEESH_EEENS5_IJSH_SC_EEEEEEEvNS4_8identityENS4_23SM90_TMA_LOAD_MULTICASTES1A_vS1B_EENS_8epilogue10collective6detail29Sm90TmaWarpSpecializedAdapterINS1F_15DefaultEpilogueISJ_SK_SK_NS1E_6thread17LinearCombinationISJ_Li1EffLNS1J_9ScaleType4KindE0ELNS_15FloatRoundStyleE2ESJ_EENS1_15EpilogueDefaultEEEEEvvEEEEvNT_6ParamsE,@function
        .size           _ZN7cutlass13device_kernelINS_4gemm6kernel13GemmUniversalIN4cute5tupleIJiiiiEEENS1_10collective13CollectiveMmaINS1_34MainloopSm90TmaGmmaWarpSpecializedILi5ENS5_IJNS4_1CILi2EEENSA_ILi1EEESC_EEENS1_35KernelTmaWarpSpecializedCooperativeEEENS5_IJNSA_ILi128EEESG_NSA_ILi32EEEEEENS_10tfloat32_tENS5_IJlSC_lEEESJ_SK_NS4_8TiledMMAINS4_8MMA_AtomIJNS4_4SM904GMMA30MMA_64x128x8_F32TF32TF32_SS_TNILNSO_7ScaleInE1ELSQ_1EEEEEENS4_6LayoutISD_NS5_IJSC_NSA_ILi0EEESU_EEEEENS5_IJNS4_10UnderscoreESX_SX_EEEEENS4_13SM90_TMA_LOADENS4_14ComposedLayoutINS4_7SwizzleILi3ELi4ELi3EEENS4_18smem_ptr_flag_bitsILi32EEENST_INS5_IJNSA_ILi8EEESH_EEENS5_IJSH_SC_EEEEEEEvNS4_8identityENS4_23SM90_TMA_LOAD_MULTICASTES1A_vS1B_EENS_8epilogue10collective6detail29Sm90TmaWarpSpecializedAdapterINS1F_15DefaultEpilogueISJ_SK_SK_NS1E_6thread17LinearCombinationISJ_Li1EffLNS1J_9ScaleType4KindE0ELNS_15FloatRoundStyleE2ESJ_EENS1_15EpilogueDefaultEEEEEvvEEEEvNT_6ParamsE,(.L_x_199 - _ZN7cutlass13device_kernelINS_4gemm6kernel13GemmUniversalIN4cute5tupleIJiiiiEEENS1_10collective13CollectiveMmaINS1_34MainloopSm90TmaGmmaWarpSpecializedILi5ENS5_IJNS4_1CILi2EEENSA_ILi1EEESC_EEENS1_35KernelTmaWarpSpecializedCooperativeEEENS5_IJNSA_ILi128EEESG_NSA_ILi32EEEEEENS_10tfloat32_tENS5_IJlSC_lEEESJ_SK_NS4_8TiledMMAINS4_8MMA_AtomIJNS4_4SM904GMMA30MMA_64x128x8_F32TF32TF32_SS_TNILNSO_7ScaleInE1ELSQ_1EEEEEENS4_6LayoutISD_NS5_IJSC_NSA_ILi0EEESU_EEEEENS5_IJNS4_10UnderscoreESX_SX_EEEEENS4_13SM90_TMA_LOADENS4_14ComposedLayoutINS4_7SwizzleILi3ELi4ELi3EEENS4_18smem_ptr_flag_bitsILi32EEENST_INS5_IJNSA_ILi8EEESH_EEENS5_IJSH_SC_EEEEEEEvNS4_8identityENS4_23SM90_TMA_LOAD_MULTICASTES1A_vS1B_EENS_8epilogue10collective6detail29Sm90TmaWarpSpecializedAdapterINS1F_15DefaultEpilogueISJ_SK_SK_NS1E_6thread17LinearCombinationISJ_Li1EffLNS1J_9ScaleType4KindE0ELNS_15FloatRoundStyleE2ESJ_EENS1_15EpilogueDefaultEEEEEvvEEEEvNT_6ParamsE)
        .other          _ZN7cutlass13device_kernelINS_4gemm6kernel13GemmUniversalIN4cute5tupleIJiiiiEEENS1_10collective13CollectiveMmaINS1_34MainloopSm90TmaGmmaWarpSpecializedILi5ENS5_IJNS4_1CILi2EEENSA_ILi1EEESC_EEENS1_35KernelTmaWarpSpecializedCooperativeEEENS5_IJNSA_ILi128EEESG_NSA_ILi32EEEEEENS_10tfloat32_tENS5_IJlSC_lEEESJ_SK_NS4_8TiledMMAINS4_8MMA_AtomIJNS4_4SM904GMMA30MMA_64x128x8_F32TF32TF32_SS_TNILNSO_7ScaleInE1ELSQ_1EEEEEENS4_6LayoutISD_NS5_IJSC_NSA_ILi0EEESU_EEEEENS5_IJNS4_10UnderscoreESX_SX_EEEEENS4_13SM90_TMA_LOADENS4_14ComposedLayoutINS4_7SwizzleILi3ELi4ELi3EEENS4_18smem_ptr_flag_bitsILi32EEENST_INS5_IJNSA_ILi8EEESH_EEENS5_IJSH_SC_EEEEEEEvNS4_8identityENS4_23SM90_TMA_LOAD_MULTICASTES1A_vS1B_EENS_8epilogue10collective6detail29Sm90TmaWarpSpecializedAdapterINS1F_15DefaultEpilogueISJ_SK_SK_NS1E_6thread17LinearCombinationISJ_Li1EffLNS1J_9ScaleType4KindE0ELNS_15FloatRoundStyleE2ESJ_EENS1_15EpilogueDefaultEEEEEvvEEEEvNT_6ParamsE,@"STO_CUDA_ENTRY STV_DEFAULT"
_ZN7cutlass13device_kernelINS_4gemm6kernel13GemmUniversalIN4cute5tupleIJiiiiEEENS1_10collective13CollectiveMmaINS1_34MainloopSm90TmaGmmaWarpSpecializedILi5ENS5_IJNS4_1CILi2EEENSA_ILi1EEESC_EEENS1_35KernelTmaWarpSpecializedCooperativeEEENS5_IJNSA_ILi128EEESG_NSA_ILi32EEEEEENS_10tfloat32_tENS5_IJlSC_lEEESJ_SK_NS4_8TiledMMAINS4_8MMA_AtomIJNS4_4SM904GMMA30MMA_64x128x8_F32TF32TF32_SS_TNILNSO_7ScaleInE1ELSQ_1EEEEEENS4_6LayoutISD_NS5_IJSC_NSA_ILi0EEESU_EEEEENS5_IJNS4_10UnderscoreESX_SX_EEEEENS4_13SM90_TMA_LOADENS4_14ComposedLayoutINS4_7SwizzleILi3ELi4ELi3EEENS4_18smem_ptr_flag_bitsILi32EEENST_INS5_IJNSA_ILi8EEESH_EEENS5_IJSH_SC_EEEEEEEvNS4_8identityENS4_23SM90_TMA_LOAD_MULTICASTES1A_vS1B_EENS_8epilogue10collective6detail29Sm90TmaWarpSpecializedAdapterINS1F_15DefaultEpilogueISJ_SK_SK_NS1E_6thread17LinearCombinationISJ_Li1EffLNS1J_9ScaleType4KindE0ELNS_15FloatRoundStyleE2ESJ_EENS1_15EpilogueDefaultEEEEEvvEEEEvNT_6ParamsE:
[----:B------:R-:W0:Y:S01]  /*0000*/  LDC R1, c[0x0][0x28] ;  /* 0x00000a00ff017b82 */ /* 0x000e220000000800 */
[----:B------:R-:W1:Y:S01]  /*0010*/  S2R R95, SR_TID.X ;  /* 0x00000000005f7919 */ /* 0x000e620000002100 */
[----:B------:R-:W-:Y:S01]  /*0020*/  ELECT P0, URZ, PT ;  /* 0x00000000003f782f */ /* 0x000fe20003800000 */
[----:B------:R-:W-:Y:S01]  /*0030*/  BSSY B0, `(.L_x_0) ;  /* 0x000000f000007945 */ /* 0x000fe20003800000 */
[--C-:B-1----:R-:W-:Y:S02]  /*0040*/  SHF.R.U32.HI R0, RZ, 0x5, R95.reuse ;  /* 0x00000005ff007819 */ /* 0x102fe4000001165f */
[----:B------:R-:W-:-:S03]  /*0050*/  SHF.R.U32.HI R7, RZ, 0x7, R95 ;  /* 0x00000007ff077819 */ /* 0x000fc6000001165f */
[----:B------:R-:W1:Y:S04]  /*0060*/  SHFL.IDX PT, R3, R0, RZ, 0x1f ;  /* 0x00001fff00037589 */ /* 0x000e6800000e0000 */
[----:B------:R2:W3:Y:S01]  /*0070*/  SHFL.IDX PT, R2, R7, RZ, 0x1f ;  /* 0x00001fff07027589 */ /* 0x0004e200000e0000 */
[----:B-1----:R-:W-:-:S13]  /*0080*/  ISETP.NE.OR P0, PT, R3, RZ, !P0 ;  /* 0x000000ff0300720c */ /* 0x002fda0004705670 */
[----:B0-23--:R-:W-:Y:S05]  /*0090*/  @P0 BRA `(.L_x_1) ;  /* 0x0000000000200947 */ /* 0x00dfea0003800000 */
[----:B------:R-:W-:Y:S02]  /*00a0*/  ULDC.64 UR4, c[0x0][0x198] ;  /* 0x0000660000047ab9 */ /* 0x000fe40000000a00 */
[----:B------:R-:W-:Y:S02]  /*00b0*/  UIADD3 UR6, UP0, UR4, 0xf0, URZ ;  /* 0x000000f004067890 */ /* 0x000fe4000ff1e03f */
[----:B------:R-:W-:Y:S02]  /*00c0*/  UIADD3 UR4, UP1, UR4, 0x1f0, URZ ;  /* 0x000001f004047890 */ /* 0x000fe4000ff3e03f */
[----:B------:R-:W-:Y:S02]  /*00d0*/  UIADD3.X UR7, URZ, UR5, URZ, UP0, !UPT ;  /* 0x000000053f077290 */ /* 0x000fe400087fe43f */
[----:B------:R-:W-:-:S07]  /*00e0*/  UIADD3.X UR5, URZ, UR5, URZ, UP1, !UPT ;  /* 0x000000053f057290 */ /* 0x000fce0008ffe43f */
[----:B------:R0:W-:Y:S02]  /*00f0*/  UTMACCTL.PF [UR6] ;  /* 0x00000000060079b9 */ /* 0x0001e40008040000 */
[----:B------:R0:W-:Y:S02]  /*0100*/  UTMACCTL.PF [UR4] ;  /* 0x00000000040079b9 */ /* 0x0001e40008040000 */
[----:B0-----:R-:W-:Y:S01]  /*0110*/  NOP ;  /* 0x0000000000007918 */ /* 0x001fe20000000000 */
.L_x_1:
[----:B------:R-:W-:Y:S05]  /*0120*/  BSYNC B0 ;  /* 0x0000000000007941 */ /* 0x000fea0003800000 */
.L_x_0:
[----:B------:R-:W0:Y:S02]  /*0130*/  SHFL.IDX PT, R5, R0, RZ, 0x1f ;  /* 0x00001fff00057589 */ /* 0x000e2400000e0000 */
[----:B0-----:R-:W-:-:S13]  /*0140*/  ISETP.NE.AND P0, PT, R5, RZ, PT ;  /* 0x000000ff0500720c */ /* 0x001fda0003f05270 */
[----:B------:R-:W-:Y:S05]  /*0150*/  @P0 BRA `(.L_x_2) ;  /* 0x0000000000600947 */ /* 0x000fea0003800000 */
[----:B------:R-:W0:Y:S01]  /*0160*/  S2UR UR8, SR_CgaCtaId ;  /* 0x00000000000879c3 */ /* 0x000e220000008800 */
[----:B------:R-:W-:Y:S01]  /*0170*/  UMOV UR4, 0x400 ;  /* 0x0000040000047882 */ /* 0x000fe20000000000 */
[----:B------:R-:W-:Y:S01]  /*0180*/  UMOV UR5, 0x1 ;  /* 0x0000000100057882 */ /* 0x000fe20000000000 */
[----:B------:R-:W-:Y:S01]  /*0190*/  UMOV UR6, 0x4 ;  /* 0x0000000400067882 */ /* 0x000fe20000000000 */
[----:B------:R-:W-:Y:S01]  /*01a0*/  ELECT P0, URZ, PT ;  /* 0x00000000003f782f */ /* 0x000fe20003800000 */
[----:B------:R-:W-:-:S04]  /*01b0*/  UIADD3 UR6, -UR6, 0x100000, URZ ;  /* 0x0010000006067890 */ /* 0x000fc8000fffe13f */
[----:B------:R-:W-:Y:S02]  /*01c0*/  USHF.L.U32 UR7, UR6, 0xb, URZ ;  /* 0x0000000b06077899 */ /* 0x000fe4000800063f */
[----:B------:R-:W-:Y:S02]  /*01d0*/  USHF.L.U32 UR6, UR6, 0x1, URZ ;  /* 0x0000000106067899 */ /* 0x000fe4000800063f */
[----:B0-----:R-:W-:Y:S02]  /*01e0*/  ULEA UR8, UR8, UR4, 0x18 ;  /* 0x0000000408087291 */ /* 0x001fe4000f8ec03f */
[----:B------:R-:W-:-:S04]  /*01f0*/  UIADD3 UR4, -UR5, 0x100000, URZ ;  /* 0x0010000005047890 */ /* 0x000fc8000fffe13f */
[----:B------:R-:W-:Y:S02]  /*0200*/  USHF.L.U32 UR5, UR4, 0xb, URZ ;  /* 0x0000000b04057899 */ /* 0x000fe4000800063f */
[----:B------:R-:W-:Y:S01]  /*0210*/  USHF.L.U32 UR4, UR4, 0x1, URZ ;  /* 0x0000000104047899 */ /* 0x000fe2000800063f */
[----:B------:R-:W0:Y:S11]  /*0220*/  FENCE.VIEW.ASYNC.S ;  /* 0x00000000000073c6 */ /* 0x000e360000000000 */
[----:B0-----:R0:W1:Y:S01]  /*0230*/  SYNCS.EXCH.64 URZ, [UR8], UR4 ;  /* 0x00000004083f75b2 */ /* 0x0010620008000100 */
[----:B------:R0:W2:Y:S01]  /*0240*/  SYNCS.EXCH.64 URZ, [UR8+0x28], UR6 ;  /* 0x00002806083f75b2 */ /* 0x0000a20008000100 */
[----:B------:R0:W3:Y:S01]  /*0250*/  SYNCS.EXCH.64 URZ, [UR8+0x8], UR4 ;  /* 0x00000804083f75b2 */ /* 0x0000e20008000100 */
[----:B------:R0:W4:Y:S01]  /*0260*/  SYNCS.EXCH.64 URZ, [UR8+0x30], UR6 ;  /* 0x00003006083f75b2 */ /* 0x0001220008000100 */
[----:B------:R0:W0:Y:S01]  /*0270*/  SYNCS.EXCH.64 URZ, [UR8+0x10], UR4 ;  /* 0x00001004083f75b2 */ /* 0x0000220008000100 */
[----:B------:R0:W0:Y:S01]  /*0280*/  SYNCS.EXCH.64 URZ, [UR8+0x38], UR6 ;  /* 0x00003806083f75b2 */ /* 0x0000220008000100 */
[----:B------:R0:W0:Y:S01]  /*0290*/  SYNCS.EXCH.64 URZ, [UR8+0x18], UR4 ;  /* 0x00001804083f75b2 */ /* 0x0000220008000100 */
[----:B------:R0:W0:Y:S01]  /*02a0*/  SYNCS.EXCH.64 URZ, [UR8+0x40], UR6 ;  /* 0x00004006083f75b2 */ /* 0x0000220008000100 */
[----:B------:R0:W0:Y:S01]  /*02b0*/  SYNCS.EXCH.64 URZ, [UR8+0x20], UR4 ;  /* 0x00002004083f75b2 */ /* 0x0000220008000100 */
[----:B------:R0:W0:Y:S01]  /*02c0*/  SYNCS.EXCH.64 URZ, [UR8+0x48], UR6 ;  /* 0x00004806083f75b2 */ /* 0x0000220008000100 */
[----:B------:R-:W-:Y:S01]  /*02d0*/  NOP ;  /* 0x0000000000007918 */ /* 0x000fe20000000000 */
.L_x_2:
[----:B------:R-:W-:Y:S01]  /*02e0*/  SHF.R.S32.HI R4, RZ, 0x1f, R95 ;  /* 0x0000001fff047819 */ /* 0x000fe2000001145f */
[----:B------:R-:W5:Y:S01]  /*02f0*/  SHFL.IDX PT, R0, R0, RZ, 0x1f ;  /* 0x00001fff00007589 */ /* 0x000f6200000e0000 */
[----:B0-----:R-:W0:Y:S01]  /*0300*/  S2UR UR8, SR_CTAID.X ;  /* 0x00000000000879c3 */ /* 0x001e220000002500 */
[----:B------:R-:W-:Y:S02]  /*0310*/  ELECT P0, URZ, PT ;  /* 0x00000000003f782f */ /* 0x000fe40003800000 */
[----:B------:R-:W-:Y:S01]  /*0320*/  LEA.HI R4, R4, R95, RZ, 0x7 ;  /* 0x0000005f04047211 */ /* 0x000fe200078f38ff */
[----:B------:R-:W-:Y:S01]  /*0330*/  ULDC UR4, c[0x0][0x150] ;  /* 0x0000540000047ab9 */ /* 0x000fe20000000800 */
[----:B------:R-:W-:Y:S01]  /*0340*/  SHF.R.S32.HI R6, RZ, 0x1f, R5 ;  /* 0x0000001fff067819 */ /* 0x000fe20000011405 */
[----:B------:R-:W-:Y:S01]  /*0350*/  NOP ;  /* 0x0000000000007918 */ /* 0x000fe20000000000 */
[----:B------:R-:W-:Y:S01]  /*0360*/  LOP3.LUT R4, R4, 0xffffff80, RZ, 0xc0, !PT ;  /* 0xffffff8004047812 */ /* 0x000fe200078ec0ff */
[----:B------:R-:W-:Y:S01]  /*0370*/  NOP ;  /* 0x0000000000007918 */ /* 0x000fe20000000000 */
[----:B------:R-:W-:Y:S01]  /*0380*/  LEA.HI R6, R6, R5, RZ, 0x2 ;  /* 0x0000000506067211 */ /* 0x000fe200078f10ff */
[----:B------:R-:W1:Y:S01]  /*0390*/  LDC R11, c[0x0][0x144] ;  /* 0x00005100ff0b7b82 */ /* 0x000e620000000800 */
[----:B------:R-:W-:Y:S01]  /*03a0*/  IMAD.MOV.U32 R22, RZ, RZ, 0x1 ;  /* 0x00000001ff167424 */ /* 0x000fe200078e00ff */
[----:B------:R-:W-:Y:S01]  /*03b0*/  ISETP.NE.AND P3, PT, R2, RZ, PT ;  /* 0x000000ff0200720c */ /* 0x000fe20003f65270 */
[----:B------:R-:W-:Y:S01]  /*03c0*/  IMAD.IADD R8, R95, 0x1, -R4 ;  /* 0x000000015f087824 */ /* 0x000fe200078e0a04 */
[----:B------:R-:W-:Y:S01]  /*03d0*/  LOP3.LUT R6, R6, 0x3ffffffc, RZ, 0xc0, !PT ;  /* 0x3ffffffc06067812 */ /* 0x000fe200078ec0ff */
[----:B------:R-:W2:Y:S03]  /*03e0*/  S2R R4, SR_CTAID.Y ;  /* 0x0000000000047919 */ /* 0x000ea60000002600 */
[----:B------:R-:W-:Y:S01]  /*03f0*/  SHF.R.S32.HI R9, RZ, 0x1f, R8 ;  /* 0x0000001fff097819 */ /* 0x000fe20000011408 */
[----:B------:R-:W-:Y:S01]  /*0400*/  IMAD.IADD R6, R5, 0x1, -R6 ;  /* 0x0000000105067824 */ /* 0x000fe200078e0a06 */
[----:B------:R-:W3:Y:S02]  /*0410*/  LDC R13, c[0x0][0x140] ;  /* 0x00005000ff0d7b82 */ /* 0x000ee40000000800 */
[----:B------:R-:W-:-:S02]  /*0420*/  LEA.HI R9, R9, R8, RZ, 0x3 ;  /* 0x0000000809097211 */ /* 0x000fc400078f18ff */
[----:B-----5:R-:W-:Y:S02]  /*0430*/  ISETP.NE.OR P0, PT, R0, RZ, !P0 ;  /* 0x000000ff0000720c */ /* 0x020fe40004705670 */
[--C-:B------:R-:W-:Y:S02]  /*0440*/  SHF.R.S32.HI R0, RZ, 0x3, R9.reuse ;  /* 0x00000003ff007819 */ /* 0x100fe40000011409 */
[----:B0-----:R-:W-:Y:S02]  /*0450*/  I2FP.F32.U32 R10, UR8 ;  /* 0x00000008000a7c45 */ /* 0x001fe40008201000 */
[----:B------:R-:W-:-:S03]  /*0460*/  SHF.R.S32.HI R9, RZ, 0x1f, R9 ;  /* 0x0000001fff097819 */ /* 0x000fc60000011409 */
[----:B------:R-:W-:Y:S01]  /*0470*/  FMUL R10, R10, UR4 ;  /* 0x000000040a0a7c20 */ /* 0x000fe20008400000 */
[----:B------:R-:W-:Y:S01]  /*0480*/  LEA.HI R9, R9, R0, RZ, 0x2 ;  /* 0x0000000009097211 */ /* 0x000fe200078f10ff */
[----:B------:R-:W-:Y:S02]  /*0490*/  ULDC UR4, c[0x0][0x154] ;  /* 0x0000550000047ab9 */ /* 0x000fe40000000800 */
[----:B------:R-:W-:Y:S01]  /*04a0*/  VOTEU.ALL UP0, P0 ;  /* 0x00000000003f7886 */ /* 0x000fe20000000000 */
[----:B------:R-:W-:Y:S01]  /*04b0*/  LOP3.LUT R9, R9, 0xfffffffc, RZ, 0xc0, !PT ;  /* 0xfffffffc09097812 */ /* 0x000fe200078ec0ff */
[----:B------:R-:W0:Y:S01]  /*04c0*/  F2I.U32.TRUNC.NTZ R10, R10 ;  /* 0x0000000a000a7305 */ /* 0x000e22000020f000 */
[----:B------:R-:W-:Y:S02]  /*04d0*/  VOTEU.ALL UP1, P0 ;  /* 0x00000000003f7886 */ /* 0x000fe40000020000 */
[----:B------:R-:W5:Y:S01]  /*04e0*/  @!UP0 S2UR UR7, SR_CgaCtaId ;  /* 0x00000000000789c3 */ /* 0x000f620000008800 */
[----:B------:R-:W-:Y:S01]  /*04f0*/  IMAD.IADD R9, R0, 0x1, -R9 ;  /* 0x0000000100097824 */ /* 0x000fe200078e0a09 */
[----:B------:R-:W-:Y:S01]  /*0500*/  SHF.R.S32.HI R0, RZ, 0x1f, R3 ;  /* 0x0000001fff007819 */ /* 0x000fe20000011403 */
[----:B------:R-:W-:Y:S01]  /*0510*/  @!UP0 UMOV UR6, 0x400 ;  /* 0x0000040000068882 */ /* 0x000fe20000000000 */
[----:B---3--:R-:W-:Y:S01]  /*0520*/  ISETP.EQ.U32.AND P2, PT, R13, 0x1, PT ;  /* 0x000000010d00780c */ /* 0x008fe20003f42070 */
[----:B------:R-:W-:Y:S01]  /*0530*/  IMAD R19, R6, 0x4, R9 ;  /* 0x0000000406137824 */ /* 0x000fe200078e0209 */
[----:B--2---:R-:W-:-:S02]  /*0540*/  I2FP.F32.U32 R12, R4 ;  /* 0x00000004000c7245 */ /* 0x004fc40000201000 */
[----:B------:R-:W2:Y:S01]  /*0550*/  LDC R9, c[0x0][0x148] ;  /* 0x00005200ff097b82 */ /* 0x000ea20000000800 */
[----:B------:R-:W-:Y:S02]  /*0560*/  LEA.HI R0, R0, R3, RZ, 0x2 ;  /* 0x0000000300007211 */ /* 0x000fe400078f10ff */
[----:B------:R-:W-:Y:S01]  /*0570*/  LEA.HI R6, R19, R19, RZ, 0x1 ;  /* 0x0000001313067211 */ /* 0x000fe200078f08ff */
[----:B0-----:R-:W-:Y:S02]  /*0580*/  IMAD.MOV R14, RZ, RZ, -R10 ;  /* 0x000000ffff0e7224 */ /* 0x001fe400078e0a0a */
[----:B------:R-:W-:Y:S01]  /*0590*/  FMUL R12, R12, UR4 ;  /* 0x000000040c0c7c20 */ /* 0x000fe20008400000 */
[----:B------:R-:W-:Y:S01]  /*05a0*/  LOP3.LUT R0, R0, 0xfffffffc, RZ, 0xc0, !PT ;  /* 0xfffffffc00007812 */ /* 0x000fe200078ec0ff */
[----:B------:R-:W-:Y:S01]  /*05b0*/  UMOV UR4, 0x20 ;  /* 0x0000002000047882 */ /* 0x000fe20000000000 */
[----:B------:R-:W-:Y:S01]  /*05c0*/  LOP3.LUT R10, R6, 0xfffffffe, RZ, 0xc0, !PT ;  /* 0xfffffffe060a7812 */ /* 0x000fe200078ec0ff */
[----:B-1----:R-:W-:Y:S01]  /*05d0*/  IMAD R6, R11, R14, UR8 ;  /* 0x000000080b067e24 */ /* 0x002fe2000f8e020e */
[----:B------:R-:W-:-:S04]  /*05e0*/  @!UP0 UIADD3 UR4, -UR4, 0x100000, URZ ;  /* 0x0010000004048890 */ /* 0x000fc8000fffe13f */
[----:B------:R-:W-:Y:S02]  /*05f0*/  @!UP0 USHF.L.U32 UR5, UR4, 0xb, URZ ;  /* 0x0000000b04058899 */ /* 0x000fe4000800063f */
[----:B------:R-:W-:Y:S01]  /*0600*/  @!UP0 USHF.L.U32 UR4, UR4, 0x1, URZ ;  /* 0x0000000104048899 */ /* 0x000fe2000800063f */
[----:B------:R-:W0:Y:S01]  /*0610*/  F2I.U32.TRUNC.NTZ R12, R12 ;  /* 0x0000000c000c7305 */ /* 0x000e22000020f000 */
[----:B------:R-:W-:Y:S02]  /*0620*/  IMAD.IADD R3, R3, 0x1, -R0 ;  /* 0x0000000103037824 */ /* 0x000fe400078e0a00 */
[C---:B------:R-:W-:Y:S02]  /*0630*/  IMAD.IADD R11, R19.reuse, 0x1, -R10 ;  /* 0x00000001130b7824 */ /* 0x040fe400078e0a0a */
[----:B------:R-:W-:Y:S01]  /*0640*/  IMAD.SHL.U32 R10, R19, 0x4, RZ ;  /* 0x00000004130a7824 */ /* 0x000fe200078e00ff */
[----:B-----5:R-:W-:Y:S01]  /*0650*/  @!UP0 ULEA UR6, UR7, UR6, 0x18 ;  /* 0x0000000607068291 */ /* 0x020fe2000f8ec03f */
[----:B------:R-:W-:Y:S01]  /*0660*/  ISETP.NE.AND P1, PT, R3, 0x3, PT ;  /* 0x000000030300780c */ /* 0x000fe20003f25270 */
[----:B------:R-:W-:Y:S01]  /*0670*/  VOTEU.ALL UP0, P0 ;  /* 0x00000000003f7886 */ /* 0x000fe20000000000 */
[----:B------:R-:W-:-:S02]  /*0680*/  ISETP.NE.AND P4, PT, R11, R6, PT ;  /* 0x000000060b00720c */ /* 0x000fc40003f85270 */
[----:B------:R-:W-:Y:S02]  /*0690*/  LOP3.LUT R19, R19, 0xc, R10, 0x78, !PT ;  /* 0x0000000c13137812 */ /* 0x000fe400078e780a */
[----:B------:R-:W-:Y:S01]  /*06a0*/  LOP3.LUT P0, RZ, R8, 0x7, RZ, 0xc0, !PT ;  /* 0x0000000708ff7812 */ /* 0x000fe2000780c0ff */
[C---:B------:R-:W-:Y:S01]  /*06b0*/  VIADD R8, R2.reuse, 0xffffffff ;  /* 0xffffffff02087836 */ /* 0x040fe20000000000 */
[----:B------:R-:W-:Y:S01]  /*06c0*/  ISETP.EQ.OR P1, PT, R3, RZ, !P1 ;  /* 0x000000ff0300720c */ /* 0x000fe20004f22670 */
[----:B0-----:R-:W-:Y:S01]  /*06d0*/  IMAD.MOV R23, RZ, RZ, -R12 ;  /* 0x000000ffff177224 */ /* 0x001fe200078e0a0c */
[----:B------:R-:W-:Y:S01]  /*06e0*/  ISETP.LT.U32.AND P0, PT, R19, 0x2, !P0 ;  /* 0x000000021300780c */ /* 0x000fe20004701070 */
[----:B------:R-:W0:Y:S02]  /*06f0*/  FENCE.VIEW.ASYNC.S ;  /* 0x00000000000073c6 */ /* 0x000e240000000000 */
[----:B0-----:R0:W1:Y:S01]  /*0700*/  @!UP0 SYNCS.EXCH.64 URZ, [UR6+0x60], UR4 ;  /* 0x00006004063f85b2 */ /* 0x0010620008000100 */
[----:B------:R-:W-:Y:S01]  /*0710*/  ISETP.EQ.AND P1, PT, R2, RZ, P1 ;  /* 0x000000ff0200720c */ /* 0x000fe20000f22270 */
[----:B--2---:R-:W-:Y:S01]  /*0720*/  IMAD R11, R9, R23, R4 ;  /* 0x00000017090b7224 */ /* 0x004fe200078e0204 */
[----:B------:R-:W-:-:S02]  /*0730*/  ISETP.GE.U32.AND P6, PT, R8, 0x2, PT ;  /* 0x000000020800780c */ /* 0x000fc40003fc6070 */
[----:B------:R-:W-:Y:S02]  /*0740*/  @P4 LEA.HI R0, R19, R19, RZ, 0x1 ;  /* 0x0000001313004211 */ /* 0x000fe400078f08ff */
[----:B------:R-:W-:Y:S02]  /*0750*/  SEL R18, RZ, 0x1, !P1 ;  /* 0x00000001ff127807 */ /* 0x000fe40004800000 */
[----:B------:R-:W-:Y:S02]  /*0760*/  @P4 SHF.R.S32.HI R0, RZ, 0x1, R0 ;  /* 0x00000001ff004819 */ /* 0x000fe40000011400 */
[----:B------:R-:W-:Y:S02]  /*0770*/  SEL R18, R18, 0x2, P6 ;  /* 0x0000000212127807 */ /* 0x000fe40003000000 */
[----:B------:R-:W-:Y:S02]  /*0780*/  @P4 ISETP.NE.AND P5, PT, R0, R11, PT ;  /* 0x0000000b0000420c */ /* 0x000fe40003fa5270 */
[----:B------:R-:W-:Y:S01]  /*0790*/  SEL R11, RZ, 0x1, !P0 ;  /* 0x00000001ff0b7807 */ /* 0x000fe20004000000 */
[----:B------:R0:W2:Y:S01]  /*07a0*/  @!UP1 SYNCS.EXCH.64 URZ, [UR6+0x68], UR4 ;  /* 0x00006804063f95b2 */ /* 0x0000a20008000100 */
[----:B------:R-:W-:Y:S01]  /*07b0*/  @P4 SEL R22, RZ, 0x1, P5 ;  /* 0x00000001ff164807 */ /* 0x000fe20002800000 */
[----:B------:R-:W-:Y:S01]  /*07c0*/  NOP ;  /* 0x0000000000007918 */ /* 0x000fe20000000000 */
[----:B------:R-:W-:-:S02]  /*07d0*/  LOP3.LUT R0, R95, 0x7f, RZ, 0xc0, !PT ;  /* 0x0000007f5f007812 */ /* 0x000fc400078ec0ff */
[----:B------:R-:W-:Y:S01]  /*07e0*/  LOP3.LUT R22, R22, R11, RZ, 0xc0, !PT ;  /* 0x0000000b16167212 */ /* 0x000fe200078ec0ff */
[----:B01----:R-:W-:Y:S06]  /*07f0*/  @!P2 BRA `(.L_x_3) ;  /* 0x000000000008a947 */ /* 0x003fec0003800000 */
[----:B--2-4-:R-:W-:Y:S01]  /*0800*/  UCGABAR_ARV ;  /* 0x00000000000079c7 */ /* 0x014fe20008000000 */
[----:B------:R-:W-:Y:S05]  /*0810*/  BRA `(.L_x_4) ;  /* 0x0000000000047947 */ /* 0x000fea0003800000 */
.L_x_3:
[----:B--2-4-:R-:W-:Y:S01]  /*0820*/  NOP ;  /* 0x0000000000007918 */ /* 0x014fe20000000000 */
.L_x_4:
[----:B------:R-:W0:Y:S01]  /*0830*/  LDC R2, c[0x0][0x65c] ;  /* 0x00019700ff027b82 */ /* 0x000e220000000800 */
[----:B------:R-:W-:Y:S02]  /*0840*/  IMAD.U32 R10, RZ, RZ, UR8 ;  /* 0x00000008ff0a7e24 */ /* 0x000fe4000f8e00ff */
[----:B------:R-:W-:Y:S01]  /*0850*/  IMAD.MOV.U32 R11, RZ, RZ, RZ ;  /* 0x000000ffff0b7224 */ /* 0x000fe200078e00ff */
[----:B0-----:R-:W-:-:S04]  /*0860*/  ISETP.NE.AND P1, PT, R2, 0x1, PT ;  /* 0x000000010200780c */ /* 0x001fc80003f25270 */
[----:B------:R-:W-:-:S09]  /*0870*/  P2R R5, PR, RZ, 0x2 ;  /* 0x00000002ff057803 */ /* 0x000fd20000000000 */
[----:B------:R-:W0:Y:S01]  /*0880*/  @P1 LDC R17, c[0x0][0x10] ;  /* 0x00000400ff111b82 */ /* 0x000e220000000800 */
[----:B------:R-:W-:Y:S02]  /*0890*/  @P1 IMAD.MOV.U32 R5, RZ, RZ, RZ ;  /* 0x000000ffff051224 */ /* 0x000fe400078e00ff */
[----:B------:R-:W-:-:S05]  /*08a0*/  @P1 IMAD.MOV.U32 R15, RZ, RZ, RZ ;  /* 0x000000ffff0f1224 */ /* 0x000fca00078e00ff */
[----:B------:R-:W1:Y:S01]  /*08b0*/  @!P1 LDC R13, c[0x0][0xc] ;  /* 0x00000300ff0d9b82 */ /* 0x000e620000000800 */
[----:B------:R-:W-:Y:S01]  /*08c0*/  ULDC UR4, c[0x0][0xc] ;  /* 0x0000030000047ab9 */ /* 0x000fe20000000800 */
[----:B------:R-:W-:Y:S01]  /*08d0*/  ULDC UR5, c[0x0][0x10] ;  /* 0x0000040000057ab9 */ /* 0x000fe20000000800 */
[----:B------:R-:W-:Y:S01]  /*08e0*/  ULDC UR6, c[0x0][0x14] ;  /* 0x0000050000067ab9 */ /* 0x000fe20000000800 */
[----:B------:R-:W-:-:S04]  /*08f0*/  UIMAD.WIDE.U32 UR4, UR4, UR5, URZ ;  /* 0x00000005040472a5 */ /* 0x000fc8000f8e003f */
[----:B------:R-:W-:Y:S02]  /*0900*/  UIMAD.WIDE.U32 UR36, UR4, UR6, URZ ;  /* 0x00000006042472a5 */ /* 0x000fe4000f8e003f */
[----:B------:R-:W-:-:S04]  /*0910*/  UIMAD UR42, UR5, UR6, URZ ;  /* 0x00000006052a72a4 */ /* 0x000fc8000f8e023f */
[----:B------:R-:W-:Y:S01]  /*0920*/  UIADD3 UR42, UR37, UR42, URZ ;  /* 0x0000002a252a7290 */ /* 0x000fe2000fffe03f */
[----:B0-----:R-:W-:-:S04]  /*0930*/  @P1 IMAD.WIDE.U32 R16, R17, UR8, R4 ;  /* 0x0000000811101c25 */ /* 0x001fc8000f8e0004 */
[----:B------:R-:W-:Y:S02]  /*0940*/  @P1 IMAD.IADD R17, R17, 0x1, R15 ;  /* 0x0000000111111824 */ /* 0x000fe400078e020f */
[----:B-1----:R-:W-:-:S04]  /*0950*/  @!P1 IMAD.WIDE.U32 R10, R4, R13, R10 ;  /* 0x0000000d040a9225 */ /* 0x002fc800078e000a */
[----:B------:R-:W-:Y:S02]  /*0960*/  @!P1 IMAD.MOV.U32 R16, RZ, RZ, R10 ;  /* 0x000000ffff109224 */ /* 0x000fe400078e000a */
[----:B------:R-:W-:Y:S01]  /*0970*/  @!P1 IMAD.MOV.U32 R17, RZ, RZ, R11 ;  /* 0x000000ffff119224 */ /* 0x000fe200078e000b */
[----:B------:R-:W-:Y:S06]  /*0980*/  @!P2 BRA `(.L_x_5) ;  /* 0x00000000000ca947 */ /* 0x000fec0003800000 */
[----:B------:R-:W-:Y:S01]  /*0990*/  UCGABAR_WAIT ;  /* 0x0000000000007dc7 */ /* 0x000fe20008000000 */
[----:B------:R-:W-:Y:S01]  /*09a0*/  CCTL.IVALL ;  /* 0x00000000ff00798f */ /* 0x000fe20002000000 */
[----:B------:R-:W-:Y:S05]  /*09b0*/  BRA `(.L_x_6) ;  /* 0x0000000000047947 */ /* 0x000fea0003800000 */
.L_x_5:
[----:B------:R-:W-:Y:S06]  /*09c0*/  BAR.SYNC.DEFER_BLOCKING 0x0 ;  /* 0x0000000000007b1d */ /* 0x000fec0000010000 */
.L_x_6:
[----:B------:R-:W-:Y:S05]  /*09d0*/  @!P3 BRA `(.L_x_7) ;  /* 0x0000005c009cb947 */ /* 0x000fea0003800000 */
[----:B------:R-:W-:-:S13]  /*09e0*/  ISETP.GT.U32.AND P0, PT, R8, 0x1, PT ;  /* 0x000000010800780c */ /* 0x000fda0003f04070 */
[----:B------:R-:W-:Y:S05]  /*09f0*/  @P0 EXIT ;  /* 0x000000000000094d */ /* 0x000fea0003800000 */
[----:B------:R-:W-:Y:S01]  /*0a00*/  ULDC.64 UR4, c[0x0][0x650] ;  /* 0x0001940000047ab9 */ /* 0x000fe20000000a00 */
[----:B------:R-:W-:Y:S01]  /*0a10*/  PRMT R3, RZ, 0x7610, R3 ;  /* 0x00007610ff037816 */ /* 0x000fe20000000003 */
[----:B------:R-:W-:Y:S01]  /*0a20*/  IMAD.MOV.U32 R103, RZ, RZ, -0x1 ;  /* 0xffffffffff677424 */ /* 0x000fe200078e00ff */
[----:B------:R-:W-:Y:S01]  /*0a30*/  ISETP.GE.U32.AND P0, PT, R16, UR4, PT ;  /* 0x0000000410007c0c */ /* 0x000fe2000bf06070 */
[----:B------:R-:W-:Y:S02]  /*0a40*/  IMAD.MOV.U32 R100, RZ, RZ, -0x1 ;  /* 0xffffffffff647424 */ /* 0x000fe400078e00ff */
[----:B------:R-:W-:Y:S01]  /*0a50*/  IMAD.MOV.U32 R101, RZ, RZ, -0x1 ;  /* 0xffffffffff657424 */ /* 0x000fe200078e00ff */
[----:B------:R-:W-:-:S13]  /*0a60*/  ISETP.GE.U32.AND.EX P0, PT, R17, UR5, PT, P0 ;  /* 0x0000000511007c0c */ /* 0x000fda000bf06100 */
[----:B------:R-:W-:Y:S05]  /*0a70*/  @P0 BRA `(.L_x_8) ;  /* 0x0000000400280947 */ /* 0x000fea0003800000 */
[----:B------:R-:W0:Y:S01]  /*0a80*/  LDC.64 R24, c[0x0][0x628] ;  /* 0x00018a00ff187b82 */ /* 0x000e220000000a00 */
[----:B------:R-:W-:Y:S02]  /*0a90*/  IMAD.MOV.U32 R10, RZ, RZ, R16 ;  /* 0x000000ffff0a7224 */ /* 0x000fe400078e0010 */
[----:B------:R-:W-:-:S05]  /*0aa0*/  IMAD.MOV.U32 R11, RZ, RZ, R17 ;  /* 0x000000ffff0b7224 */ /* 0x000fca00078e0011 */
[----:B------:R-:W1:Y:S08]  /*0ab0*/  LDC R8, c[0x0][0x630] ;  /* 0x00018c00ff087b82 */ /* 0x000e700000000800 */
[----:B------:R-:W2:Y:S01]  /*0ac0*/  LDC.64 R26, c[0x0][0x620] ;  /* 0x00018800ff1a7b82 */ /* 0x000ea20000000a00 */
[----:B0-----:R-:W-:-:S04]  /*0ad0*/  ISETP.NE.U32.AND P0, PT, R24, RZ, PT ;  /* 0x000000ff1800720c */ /* 0x001fc80003f05070 */
[----:B------:R-:W-:-:S13]  /*0ae0*/  ISETP.NE.AND.EX P0, PT, R25, RZ, PT, P0 ;  /* 0x000000ff1900720c */ /* 0x000fda0003f05300 */
[----:B-12---:R-:W-:Y:S05]  /*0af0*/  @!P0 BRA `(.L_x_9) ;  /* 0x0000000000288947 */ /* 0x006fea0003800000 */
[----:B------:R-:W0:Y:S02]  /*0b00*/  LDC R3, c[0x0][0x634] ;  /* 0x00018d00ff037b82 */ /* 0x000e240000000800 */
[----:B0-----:R-:W-:-:S05]  /*0b10*/  IADD3 R3, P0, R16, R3, RZ ;  /* 0x0000000310037210 */ /* 0x001fca0007f1e0ff */
[----:B------:R-:W-:-:S04]  /*0b20*/  IMAD.X R21, RZ, RZ, R17, P0 ;  /* 0x000000ffff157224 */ /* 0x000fc800000e0611 */
[----:B------:R-:W-:-:S04]  /*0b30*/  IMAD.WIDE.U32 R10, R21, R24, RZ ;  /* 0x00000018150a7225 */ /* 0x000fc800078e00ff */
[----:B------:R-:W-:-:S04]  /*0b40*/  IMAD.WIDE.U32 R12, P0, R3, R25, R10 ;  /* 0x00000019030c7225 */ /* 0x000fc8000780000a */
[----:B------:R-:W-:-:S04]  /*0b50*/  IMAD.WIDE.U32 R10, R3, R24, RZ ;  /* 0x00000018030a7225 */ /* 0x000fc800078e00ff */
[----:B------:R-:W-:Y:S01]  /*0b60*/  IMAD.X R15, RZ, RZ, RZ, P0 ;  /* 0x000000ffff0f7224 */ /* 0x000fe200000e06ff */
[----:B------:R-:W-:Y:S01]  /*0b70*/  IADD3 RZ, P0, R11, R12, RZ ;  /* 0x0000000c0bff7210 */ /* 0x000fe20007f1e0ff */
[----:B------:R-:W-:-:S04]  /*0b80*/  IMAD.MOV.U32 R14, RZ, RZ, R13 ;  /* 0x000000ffff0e7224 */ /* 0x000fc800078e000d */
[----:B------:R-:W-:-:S08]  /*0b90*/  IMAD.WIDE.U32.X R10, R21, R25, R14, P0 ;  /* 0x00000019150a7225 */ /* 0x000fd000000e040e */
.L_x_9:
[----:B------:R-:W0:Y:S01]  /*0ba0*/  LDC.64 R30, c[0x0][0x640] ;  /* 0x00019000ff1e7b82 */ /* 0x000e220000000a00 */
[-CC-:B------:R-:W-:Y:S01]  /*0bb0*/  SHF.R.U64 R101, R10, R8.reuse, R11.reuse ;  /* 0x000000080a657219 */ /* 0x180fe2000000120b */
[----:B------:R-:W-:Y:S01]  /*0bc0*/  IMAD R29, R9, R23, R4 ;  /* 0x00000017091d7224 */ /* 0x000fe200078e0204 */
[----:B------:R-:W-:Y:S01]  /*0bd0*/  SHF.R.U32.HI R3, RZ, R8, R11 ;  /* 0x00000008ff037219 */ /* 0x000fe2000001160b */
[----:B------:R-:W-:Y:S01]  /*0be0*/  IMAD.MOV.U32 R23, RZ, RZ, 0x1 ;  /* 0x00000001ff177424 */ /* 0x000fe200078e00ff */
[----:B------:R-:W-:-:S03]  /*0bf0*/  IADD3 R5, P0, RZ, -R101, RZ ;  /* 0x80000065ff057210 */ /* 0x000fc60007f1e0ff */
[----:B------:R-:W1:Y:S02]  /*0c00*/  LDC R12, c[0x0][0x618] ;  /* 0x00018600ff0c7b82 */ /* 0x000e640000000800 */
[----:B------:R-:W-:Y:S02]  /*0c10*/  IMAD.X R3, RZ, RZ, ~R3, P0 ;  /* 0x000000ffff037224 */ /* 0x000fe400000e0e03 */
[----:B------:R-:W-:-:S04]  /*0c20*/  IMAD.WIDE.U32 R10, R5, R26, R16 ;  /* 0x0000001a050a7225 */ /* 0x000fc800078e0010 */
[----:B------:R-:W2:Y:S01]  /*0c30*/  LDC R20, c[0x0][0x608] ;  /* 0x00018200ff147b82 */ /* 0x000ea20000000800 */
[----:B------:R-:W-:Y:S02]  /*0c40*/  IMAD R8, R3, R26, RZ ;  /* 0x0000001a03087224 */ /* 0x000fe400078e02ff */
[----:B------:R-:W-:Y:S02]  /*0c50*/  IMAD.MOV.U32 R3, RZ, RZ, -0x1 ;  /* 0xffffffffff037424 */ /* 0x000fe400078e00ff */
[----:B------:R-:W-:-:S03]  /*0c60*/  IMAD R5, R5, R27, R8 ;  /* 0x0000001b05057224 */ /* 0x000fc600078e0208 */
[----:B------:R-:W3:Y:S01]  /*0c70*/  LDC R28, c[0x0][0x658] ;  /* 0x00019600ff1c7b82 */ /* 0x000ee20000000800 */
[----:B------:R-:W-:Y:S01]  /*0c80*/  IMAD.IADD R5, R11, 0x1, R5 ;  /* 0x000000010b057824 */ /* 0x000fe200078e0205 */
[----:B0-----:R-:W-:-:S04]  /*0c90*/  ISETP.NE.U32.AND P0, PT, R30, RZ, PT ;  /* 0x000000ff1e00720c */ /* 0x001fc80003f05070 */
[----:B------:R-:W-:Y:S02]  /*0ca0*/  ISETP.NE.AND.EX P0, PT, R31, RZ, PT, P0 ;  /* 0x000000ff1f00720c */ /* 0x000fe40003f05300 */
[----:B------:R-:W0:Y:S01]  /*0cb0*/  LDC R24, c[0x0][0x600] ;  /* 0x00018000ff187b82 */ /* 0x000e220000000800 */
[-CC-:B-1----:R-:W-:Y:S02]  /*0cc0*/  SHF.R.U64 R14, R10, R12.reuse, R5.reuse ;  /* 0x0000000c0a0e7219 */ /* 0x182fe40000001205 */
[----:B------:R-:W-:-:S05]  /*0cd0*/  SHF.R.U32.HI R5, RZ, R12, R5 ;  /* 0x0000000cff057219 */ /* 0x000fca0000011605 */
[----:B------:R-:W1:Y:S01]  /*0ce0*/  LDC R15, c[0x0][0x648] ;  /* 0x00019200ff0f7b82 */ /* 0x000e620000000800 */
[-CC-:B--2---:R-:W-:Y:S02]  /*0cf0*/  SHF.R.U64 R27, R14, R20.reuse, R5.reuse ;  /* 0x000000140e1b7219 */ /* 0x184fe40000001205 */
[----:B------:R-:W-:-:S05]  /*0d00*/  SHF.R.U32.HI R5, RZ, R20, R5 ;  /* 0x00000014ff057219 */ /* 0x000fca0000011605 */
[----:B------:R-:W2:Y:S01]  /*0d10*/  LDC R21, c[0x0][0x638] ;  /* 0x00018e00ff157b82 */ /* 0x000ea20000000800 */
[-CC-:B---3--:R-:W-:Y:S02]  /*0d20*/  SHF.R.U64 R20, R27, R28.reuse, R5.reuse ;  /* 0x0000001c1b147219 */ /* 0x188fe40000001205 */
[-C--:B------:R-:W-:Y:S02]  /*0d30*/  SHF.L.U32 R3, R3, R28.reuse, RZ ;  /* 0x0000001c03037219 */ /* 0x080fe400000006ff */
[----:B------:R-:W-:Y:S01]  /*0d40*/  SHF.R.U32.HI R5, RZ, R28, R5 ;  /* 0x0000001cff057219 */ /* 0x000fe20000011605 */
[----:B------:R-:W-:Y:S01]  /*0d50*/  IMAD.MOV.U32 R4, RZ, RZ, R20 ;  /* 0x000000ffff047224 */ /* 0x000fe200078e0014 */
[----:B------:R-:W-:Y:S01]  /*0d60*/  LOP3.LUT R12, RZ, R3, RZ, 0x33, !PT ;  /* 0x00000003ff0c7212 */ /* 0x000fe200078e33ff */
[----:B------:R-:W3:Y:S01]  /*0d70*/  LDC R25, c[0x0][0x610] ;  /* 0x00018400ff197b82 */ /* 0x000ee20000000800 */
[----:B------:R-:W-:Y:S05]  /*0d80*/  @!P0 BRA `(.L_x_10) ;  /* 0x0000000000288947 */ /* 0x000fea0003800000 */
[----:B------:R-:W4:Y:S02]  /*0d90*/  LDC R3, c[0x0][0x64c] ;  /* 0x00019300ff037b82 */ /* 0x000f240000000800 */
[----:B----4-:R-:W-:-:S05]  /*0da0*/  IADD3 R3, P0, R20, R3, RZ ;  /* 0x0000000314037210 */ /* 0x010fca0007f1e0ff */
        /* <DEDUP_REMOVED lines=8> */
.L_x_10:
[----:B-1----:R-:W-:Y:S01]  /*0e30*/  SHF.R.U64 R4, R4, R15, R5 ;  /* 0x0000000f04047219 */ /* 0x002fe20000001205 */
[----:B0-----:R-:W-:Y:S01]  /*0e40*/  VIADD R5, R24, 0xffffffff ;  /* 0xffffffff18057836 */ /* 0x001fe20000000000 */
[----:B------:R-:W-:Y:S02]  /*0e50*/  SHF.L.U32 R3, R23, R28, RZ ;  /* 0x0000001c17037219 */ /* 0x000fe400000006ff */
[----:B------:R-:W-:Y:S01]  /*0e60*/  LOP3.LUT R12, R27, R12, RZ, 0xc0, !PT ;  /* 0x0000000c1b0c7212 */ /* 0x000fe200078ec0ff */
[----:B------:R-:W-:Y:S01]  /*0e70*/  IMAD.MOV R8, RZ, RZ, -R4 ;  /* 0x000000ffff087224 */ /* 0x000fe200078e0a04 */
[----:B------:R-:W-:Y:S02]  /*0e80*/  SEL R6, R6, R29, !P1 ;  /* 0x0000001d06067207 */ /* 0x000fe40004800000 */
[----:B------:R-:W-:Y:S01]  /*0e90*/  LOP3.LUT R5, R14, R5, RZ, 0xc0, !PT ;  /* 0x000000050e057212 */ /* 0x000fe200078ec0ff */
[----:B------:R-:W-:Y:S02]  /*0ea0*/  IMAD R9, R3, R4, R12 ;  /* 0x0000000403097224 */ /* 0x000fe400078e020c */
[----:B--2---:R-:W-:-:S02]  /*0eb0*/  IMAD R3, R8, R21, R20 ;  /* 0x0000001508037224 */ /* 0x004fc400078e0214 */
[----:B---3--:R-:W-:Y:S02]  /*0ec0*/  IMAD R6, R9, R25, R6 ;  /* 0x0000001909067224 */ /* 0x008fe400078e0206 */
[----:B------:R-:W-:Y:S02]  /*0ed0*/  IMAD R103, R3, R24, R5 ;  /* 0x0000001803677224 */ /* 0x000fe400078e0205 */
[----:B------:R-:W-:-:S03]  /*0ee0*/  IMAD.MOV.U32 R4, RZ, RZ, 0x1 ;  /* 0x00000001ff047424 */ /* 0x000fc600078e00ff */
[----:B------:R-:W-:Y:S02]  /*0ef0*/  SEL R100, R103, R6, !P1 ;  /* 0x0000000667647207 */ /* 0x000fe40004800000 */
[----:B------:R-:W-:Y:S02]  /*0f00*/  PRMT R3, R4, 0x7610, R3 ;  /* 0x0000761004037816 */ /* 0x000fe40000000003 */
[----:B------:R-:W-:-:S07]  /*0f10*/  SEL R103, R6, R103, !P1 ;  /* 0x0000006706677207 */ /* 0x000fce0004800000 */
.L_x_8:
[----:B------:R-:W-:-:S08]  /*0f20*/  NOP ;  /* 0x0000000000007918 */ /* 0x000fd00000000000 */
[----:B------:R-:W0:Y:S02]  /*0f30*/  USETMAXREG.TRY_ALLOC.CTAPOOL UP0, 0xe8 ;  /* 0x000000e8000079c8 */ /* 0x000e240008000600 */
[----:B0-----:R-:W-:-:S13]  /*0f40*/  PLOP3.LUT P0, PT, PT, PT, UP0, 0x80, 0x0 ;  /* 0x000000000000781c */ /* 0x001fda0003f0f008 */
[----:B------:R-:W-:Y:S05]  /*0f50*/  @!P0 BRA `(.L_x_8) ;  /* 0xfffffffc00f08947 */ /* 0x000fea000383ffff */
[----:B------:R-:W-:Y:S01]  /*0f60*/  ULDC.64 UR4, c[0x0][0x598] ;  /* 0x0001660000047ab9 */ /* 0x000fe20000000a00 */
[----:B------:R-:W-:Y:S01]  /*0f70*/  ULDC.64 UR38, c[0x0][0x208] ;  /* 0x0000820000267ab9 */ /* 0x000fe20000000a00 */
[----:B------:R-:W-:-:S04]  /*0f80*/  ISETP.NE.U32.AND P0, PT, RZ, UR4, PT ;  /* 0x00000004ff007c0c */ /* 0x000fc8000bf05070 */
[----:B------:R-:W-:-:S13]  /*0f90*/  ISETP.NE.AND.EX P0, PT, RZ, UR5, PT, P0 ;  /* 0x00000005ff007c0c */ /* 0x000fda000bf05300 */
[----:B------:R-:W-:Y:S05]  /*0fa0*/  @!P0 BRA `(.L_x_11) ;  /* 0x00000000001c8947 */ /* 0x000fea0003800000 */
[----:B------:R-:W0:Y:S02]  /*0fb0*/  LDC.64 R4, c[0x0][0x598] ;  /* 0x00016600ff047b82 */ /* 0x000e240000000a00 */
[----:B0-----:R-:W2:Y:S02]  /*0fc0*/  LDG.E.64 R4, desc[UR38][R4.64] ;  /* 0x0000002604047981 */ /* 0x001ea4000c1e1b00 */
[----:B--2---:R-:W-:-:S04]  /*0fd0*/  ISETP.NE.U32.AND P0, PT, R4, RZ, PT ;  /* 0x000000ff0400720c */ /* 0x004fc80003f05070 */
[----:B------:R-:W-:-:S13]  /*0fe0*/  ISETP.NE.AND.EX P0, PT, R5, RZ, PT, P0 ;  /* 0x000000ff0500720c */ /* 0x000fda0003f05300 */
[----:B------:R-:W-:Y:S05]  /*0ff0*/  @!P0 BRA `(.L_x_11) ;  /* 0x0000000000088947 */ /* 0x000fea0003800000 */
[----:B------:R0:W5:Y:S01]  /*1000*/  LD.E R23, desc[UR38][R4.64] ;  /* 0x0000002604177980 */ /* 0x000162000c101900 */
[----:B------:R-:W-:Y:S05]  /*1010*/  BRA `(.L_x_12) ;  /* 0x0000000000247947 */ /* 0x000fea0003800000 */
.L_x_11:
[----:B------:R-:W-:Y:S02]  /*1020*/  ULDC.64 UR4, c[0x0][0x588] ;  /* 0x0001620000047ab9 */ /* 0x000fe40000000a00 */
[----:B------:R-:W-:-:S04]  /*1030*/  ISETP.NE.U32.AND P0, PT, RZ, UR4, PT ;  /* 0x00000004ff007c0c */ /* 0x000fc8000bf05070 */
[----:B------:R-:W-:-:S13]  /*1040*/  ISETP.NE.AND.EX P0, PT, RZ, UR5, PT, P0 ;  /* 0x00000005ff007c0c */ /* 0x000fda000bf05300 */
[----:B------:R-:W-:Y:S05]  /*1050*/  @!P0 BRA `(.L_x_13) ;  /* 0x00000000000c8947 */ /* 0x000fea0003800000 */
[----:B------:R-:W0:Y:S02]  /*1060*/  LDC.64 R4, c[0x0][0x588] ;  /* 0x00016200ff047b82 */ /* 0x000e240000000a00 */
[----:B0-----:R1:W5:Y:S01]  /*1070*/  LDG.E R23, desc[UR38][R4.64] ;  /* 0x0000002604177981 */ /* 0x001362000c1e1900 */
[----:B------:R-:W-:Y:S05]  /*1080*/  BRA `(.L_x_12) ;  /* 0x0000000000087947 */ /* 0x000fea0003800000 */
.L_x_13:
[----:B------:R-:W-:Y:S02]  /*1090*/  ULDC UR4, c[0x0][0x580] ;  /* 0x0001600000047ab9 */ /* 0x000fe40000000800 */
[----:B------:R-:W-:-:S07]  /*10a0*/  IMAD.U32 R23, RZ, RZ, UR4 ;  /* 0x00000004ff177e24 */ /* 0x000fce000f8e00ff */
.L_x_12:
[----:B------:R-:W-:Y:S02]  /*10b0*/  ULDC.64 UR4, c[0x0][0x5a0] ;  /* 0x0001680000047ab9 */ /* 0x000fe40000000a00 */
[----:B------:R-:W-:-:S04]  /*10c0*/  ISETP.NE.U32.AND P0, PT, RZ, UR4, PT ;  /* 0x00000004ff007c0c */ /* 0x000fc8000bf05070 */
[----:B------:R-:W-:-:S13]  /*10d0*/  ISETP.NE.AND.EX P0, PT, RZ, UR5, PT, P0 ;  /* 0x00000005ff007c0c */ /* 0x000fda000bf05300 */
[----:B------:R-:W-:Y:S05]  /*10e0*/  @!P0 BRA `(.L_x_14) ;  /* 0x00000000001c8947 */ /* 0x000fea0003800000 */
[----:B01----:R-:W0:Y:S02]  /*10f0*/  LDC.64 R4, c[0x0][0x5a0] ;  /* 0x00016800ff047b82 */ /* 0x003e240000000a00 */
[----:B0-----:R-:W2:Y:S02]  /*1100*/  LDG.E.64 R4, desc[UR38][R4.64] ;  /* 0x0000002604047981 */ /* 0x001ea4000c1e1b00 */
[----:B--2---:R-:W-:-:S04]  /*1110*/  ISETP.NE.U32.AND P0, PT, R4, RZ, PT ;  /* 0x000000ff0400720c */ /* 0x004fc80003f05070 */
[----:B------:R-:W-:-:S13]  /*1120*/  ISETP.NE.AND.EX P0, PT, R5, RZ, PT, P0 ;  /* 0x000000ff0500720c */ /* 0x000fda0003f05300 */
[----:B------:R-:W-:Y:S05]  /*1130*/  @!P0 BRA `(.L_x_14) ;  /* 0x0000000000088947 */ /* 0x000fea0003800000 */
[----:B------:R0:W5:Y:S01]  /*1140*/  LD.E R90, desc[UR38][R4.64] ;  /* 0x00000026045a7980 */ /* 0x000162000c101900 */
[----:B------:R-:W-:Y:S05]  /*1150*/  BRA `(.L_x_15) ;  /* 0x0000000000247947 */ /* 0x000fea0003800000 */
.L_x_14:
[----:B------:R-:W-:Y:S02]  /*1160*/  ULDC.64 UR4, c[0x0][0x590] ;  /* 0x0001640000047ab9 */ /* 0x000fe40000000a00 */
[----:B------:R-:W-:-:S04]  /*1170*/  ISETP.NE.U32.AND P0, PT, RZ, UR4, PT ;  /* 0x00000004ff007c0c */ /* 0x000fc8000bf05070 */
[----:B------:R-:W-:-:S13]  /*1180*/  ISETP.NE.AND.EX P0, PT, RZ, UR5, PT, P0 ;  /* 0x00000005ff007c0c */ /* 0x000fda000bf05300 */
[----:B------:R-:W-:Y:S05]  /*1190*/  @!P0 BRA `(.L_x_16) ;  /* 0x00000000000c8947 */ /* 0x000fea0003800000 */
[----:B------:R-:W2:Y:S02]  /*11a0*/  LDC.64 R90, c[0x0][0x590] ;  /* 0x00016400ff5a7b82 */ /* 0x000ea40000000a00 */
[----:B--2---:R2:W5:Y:S01]  /*11b0*/  LDG.E R90, desc[UR38][R90.64] ;  /* 0x000000265a5a7981 */ /* 0x004562000c1e1900 */
[----:B------:R-:W-:Y:S05]  /*11c0*/  BRA `(.L_x_15) ;  /* 0x0000000000087947 */ /* 0x000fea0003800000 */
.L_x_16:
[----:B------:R-:W-:Y:S02]  /*11d0*/  ULDC UR4, c[0x0][0x584] ;  /* 0x0001610000047ab9 */ /* 0x000fe40000000800 */
[----:B------:R-:W-:-:S07]  /*11e0*/  IMAD.U32 R90, RZ, RZ, UR4 ;  /* 0x00000004ff5a7e24 */ /* 0x000fce000f8e00ff */
.L_x_15:
[----:B------:R-:W-:-:S13]  /*11f0*/  LOP3.LUT P0, RZ, R3, 0xff, RZ, 0xc0, !PT ;  /* 0x000000ff03ff7812 */ /* 0x000fda000780c0ff */
[----:B------:R-:W-:Y:S05]  /*1200*/  @!P0 EXIT ;  /* 0x000000000000894d */ /* 0x000fea0003800000 */
[----:B------:R-:W3:Y:S01]  /*1210*/  LDC R93, c[0x0][0x658] ;  /* 0x00019600ff5d7b82 */ /* 0x000ee20000000800 */
[----:B------:R-:W-:Y:S01]  /*1220*/  LOP3.LUT R7, R7, 0x1, RZ, 0xc0, !PT ;  /* 0x0000000107077812 */ /* 0x000fe200078ec0ff */
[----:B------:R-:W-:Y:S01]  /*1230*/  ULDC.64 UR6, c[0x0][0x288] ;  /* 0x0000a20000067ab9 */ /* 0x000fe20000000a00 */
[----:B------:R-:W-:Y:S01]  /*1240*/  SHF.R.U32.HI R3, RZ, 0x2, R95 ;  /* 0x00000002ff037819 */ /* 0x000fe2000001165f */
[----:B------:R-:W-:Y:S01]  /*1250*/  UIADD3 UR4, UR7, 0x1f, URZ ;  /* 0x0000001f07047890 */ /* 0x000fe2000fffe03f */
[----:B------:R-:W-:Y:S01]  /*1260*/  SHF.R.U32.HI R0, RZ, 0x1, R0 ;  /* 0x00000001ff007819 */ /* 0x000fe20000011600 */
[----:B------:R-:W-:Y:S01]  /*1270*/  IMAD.SHL.U32 R88, R7, 0x40, RZ ;  /* 0x0000004007587824 */ /* 0x000fe200078e00ff */
[----:B------:R-:W-:Y:S01]  /*1280*/  LOP3.LUT R3, R3, 0x7, RZ, 0xc0, !PT ;  /* 0x0000000703037812 */ /* 0x000fe200078ec0ff */
[----:B------:R-:W4:Y:S01]  /*1290*/  LDC.64 R8, c[0x0][0x5c8] ;  /* 0x00017200ff087b82 */ /* 0x000f220000000a00 */
[----:B------:R-:W-:Y:S01]  /*12a0*/  USHF.R.S32.HI UR5, URZ, 0x1f, UR4 ;  /* 0x0000001f3f057899 */ /* 0x000fe20008011404 */
[----:B------:R-:W-:Y:S01]  /*12b0*/  LOP3.LUT R0, R0, 0x30, RZ, 0xc0, !PT ;  /* 0x0000003000007812 */ /* 0x000fe200078ec0ff */
[----:B------:R-:W-:Y:S01]  /*12c0*/  IMAD.MOV.U32 R6, RZ, RZ, 0x1 ;  /* 0x00000001ff067424 */ /* 0x000fe200078e00ff */
[--C-:B------:R-:W-:Y:S01]  /*12d0*/  LOP3.LUT R88, R88, 0x40, R3.reuse, 0xe2, !PT ;  /* 0x0000004058587812 */ /* 0x100fe200078ee203 */
[----:B------:R-:W-:Y:S01]  /*12e0*/  ULEA.HI UR5, UR5, UR4, URZ, 0x5 ;  /* 0x0000000405057291 */ /* 0x000fe2000f8f283f */
[-C--:B01----:R-:W-:Y:S01]  /*12f0*/  IADD3 R4, RZ, -R0.reuse, -R3 ;  /* 0x80000000ff047210 */ /* 0x083fe20007ffe803 */
[----:B------:R-:W-:Y:S01]  /*1300*/  IMAD.U32 R5, RZ, RZ, UR6 ;  /* 0x00000006ff057e24 */ /* 0x000fe2000f8e00ff */
[----:B------:R-:W0:Y:S01]  /*1310*/  LDC R97, c[0x0][0x600] ;  /* 0x00018000ff617b82 */ /* 0x000e220000000800 */
[----:B------:R-:W-:Y:S01]  /*1320*/  LOP3.LUT R88, R88, R0, RZ, 0xfc, !PT ;  /* 0x0000000058587212 */ /* 0x000fe200078efcff */
[----:B------:R-:W-:Y:S01]  /*1330*/  IMAD.MOV.U32 R0, RZ, RZ, -0x1 ;  /* 0xffffffffff007424 */ /* 0x000fe200078e00ff */
[----:B------:R-:W-:Y:S01]  /*1340*/  USHF.R.S32.HI UR43, URZ, 0x5, UR5 ;  /* 0x000000053f2b7899 */ /* 0x000fe20008011405 */
[----:B------:R-:W-:Y:S01]  /*1350*/  LOP3.LUT R94, R95, 0x3, RZ, 0xc0, !PT ;  /* 0x000000035f5e7812 */ /* 0x000fe200078ec0ff */
[----:B------:R-:W-:Y:S01]  /*1360*/  IMAD R4, R7, -0x40, R4 ;  /* 0xffffffc007047824 */ /* 0x000fe200078e0204 */
[C---:B------:R-:W-:Y:S01]  /*1370*/  LOP3.LUT R96, R95.reuse, 0x80, RZ, 0xc0, !PT ;  /* 0x000000805f607812 */ /* 0x040fe200078ec0ff */
[----:B------:R-:W-:Y:S01]  /*1380*/  UISETP.LT.AND UP0, UPT, UR43, 0x1, UPT ;  /* 0x000000012b00788c */ /* 0x000fe2000bf01270 */
[-C--:B---3--:R-:W-:Y:S01]  /*1390*/  SHF.L.U32 R0, R0, R93.reuse, RZ ;  /* 0x0000005d00007219 */ /* 0x088fe200000006ff */
[----:B------:R-:W-:Y:S01]  /*13a0*/  ULDC UR4, c[0x0][0x284] ;  /* 0x0000a10000047ab9 */ /* 0x000fe20000000800 */
[----:B------:R-:W-:Y:S01]  /*13b0*/  IMAD R94, R94, -0x2, R5 ;  /* 0xfffffffe5e5e7824 */ /* 0x000fe200078e0205 */
[----:B------:R-:W-:Y:S01]  /*13c0*/  USEL UR44, UR43, 0x1, UP0 ;  /* 0x000000012b2c7887 */ /* 0x000fe20008000000 */
[----:B------:R-:W-:Y:S01]  /*13d0*/  SHF.L.U32 R93, R6, R93, RZ ;  /* 0x0000005d065d7219 */ /* 0x000fe200000006ff */
[----:B------:R-:W-:Y:S01]  /*13e0*/  IMAD.SHL.U32 R95, R95, 0x2, RZ ;  /* 0x000000025f5f7824 */ /* 0x000fe200078e00ff */
[----:B------:R-:W-:Y:S01]  /*13f0*/  LOP3.LUT R102, R18, 0x1, RZ, 0xfc, !PT ;  /* 0x0000000112667812 */ /* 0x000fe200078efcff */
[----:B------:R-:W-:Y:S01]  /*1400*/  VIADD R99, R4, UR4 ;  /* 0x0000000404637c36 */ /* 0x000fe20008000000 */
[C---:B----4-:R-:W-:Y:S01]  /*1410*/  SHF.L.U64.HI R92, R8.reuse, 0x3, R9 ;  /* 0x00000003085c7819 */ /* 0x050fe20000010209 */
[----:B--2---:R-:W-:Y:S01]  /*1420*/  IMAD.SHL.U32 R91, R8, 0x8, RZ ;  /* 0x00000008085b7824 */ /* 0x004fe200078e00ff */
[----:B------:R-:W-:Y:S01]  /*1430*/  SHF.R.U32.HI R96, RZ, 0x7, R96 ;  /* 0x00000007ff607819 */ /* 0x000fe20000011660 */
[----:B------:R-:W-:Y:S01]  /*1440*/  IMAD.MOV.U32 R89, RZ, RZ, RZ ;  /* 0x000000ffff597224 */ /* 0x000fe200078e00ff */
[----:B------:R-:W-:Y:S01]  /*1450*/  LOP3.LUT R98, RZ, R0, RZ, 0x33, !PT ;  /* 0x00000000ff627212 */ /* 0x000fe200078e33ff */
[----:B------:R-:W-:Y:S01]  /*1460*/  UIADD3 UR44, UR43, -UR44, URZ ;  /* 0x8000002c2b2c7290 */ /* 0x000fe2000fffe03f */
[----:B------:R-:W-:Y:S01]  /*1470*/  UMOV UR40, URZ ;  /* 0x0000003f00287c82 */ /* 0x000fe20008000000 */
[----:B0-----:R-:W-:Y:S01]  /*1480*/  VIADD R97, R97, 0xffffffff ;  /* 0xffffffff61617836 */ /* 0x001fe20000000000 */
[----:B------:R-:W-:-:S09]  /*1490*/  UMOV UR41, URZ ;  /* 0x0000003f00297c82 */ /* 0x000fd20008000000 */
.L_x_162:
[----:B0-----:R-:W0:Y:S01]  /*14a0*/  SHFL.IDX PT, R0, R96, RZ, 0x1f ;  /* 0x00001fff60007589 */ /* 0x001e2200000e0000 */
[----:B-1----:R-:W1:Y:S01]  /*14b0*/  S2UR UR7, SR_CgaCtaId ;  /* 0x00000000000779c3 */ /* 0x002e620000008800 */
[----:B------:R-:W-:Y:S01]  /*14c0*/  UMOV UR6, 0x400 ;  /* 0x0000040000067882 */ /* 0x000fe20000000000 */
[----:B0-----:R-:W-:Y:S01]  /*14d0*/  R2UR UR4, R0 ;  /* 0x00000000000472ca */ /* 0x001fe200000e0000 */
[----:B-1----:R-:W-:-:S12]  /*14e0*/  ULEA UR6, UR7, UR6, 0x18 ;  /* 0x0000000607067291 */ /* 0x002fd8000f8ec03f */
[----:B------:R-:W-:-:S04]  /*14f0*/  ULEA.HI UR5, UR4, UR4, URZ, 0x1 ;  /* 0x0000000404057291 */ /* 0x000fc8000f8f083f */
[----:B------:R-:W-:-:S04]  /*1500*/  ULOP3.LUT UR5, UR5, 0x7fffe, URZ, 0xc0, !UPT ;  /* 0x0007fffe05057892 */ /* 0x000fc8000f8ec03f */
[----:B------:R-:W-:-:S03]  /*1510*/  UIADD3 UR5, UR4, -UR5, URZ ;  /* 0x8000000504057290 */ /* 0x000fc6000fffe03f */
[----:B------:R-:W-:Y:S01]  /*1520*/  ULDC UR4, c[0x0][0x28c] ;  /* 0x0000a30000047ab9 */ /* 0x000fe20000000800 */
[----:B------:R-:W-:Y:S01]  /*1530*/  ULEA UR5, UR5, UR6, 0xd ;  /* 0x0000000605057291 */ /* 0x000fe2000f8e683f */
[----:B------:R-:W-:-:S03]  /*1540*/  ISETP.LT.AND P0, PT, RZ, UR4, PT ;  /* 0x00000004ff007c0c */ /* 0x000fc6000bf01270 */
[----:B------:R-:W-:-:S04]  /*1550*/  UIADD3 UR5, UR5, 0x100, URZ ;  /* 0x0000010005057890 */ /* 0x000fc8000fffe03f */
[----:B------:R-:W-:-:S04]  /*1560*/  USHF.R.U32.HI UR5, URZ, 0x4, UR5 ;  /* 0x000000043f057899 */ /* 0x000fc80008011605 */
[----:B------:R-:W-:-:S04]  /*1570*/  ULOP3.LUT UR5, UR5, 0x3fff, URZ, 0xc0, !UPT ;  /* 0x00003fff05057892 */ /* 0x000fc8000f8ec03f */
[----:B------:R-:W-:Y:S01]  /*1580*/  ULOP3.LUT UR45, UR5, 0x10000, URZ, 0xfc, !UPT ;  /* 0x00010000052d7892 */ /* 0x000fe2000f8efc3f */
[----:B---345:R-:W-:Y:S11]  /*1590*/  @P0 BRA `(.L_x_17) ;  /* 0x0000000000400947 */ /* 0x038ff60003800000 */
[----:B------:R-:W-:Y:S01]  /*15a0*/  MOV R0, 0x0 ;  /* 0x0000000000007802 */ /* 0x000fe20000000f00 */
[----:B------:R-:W-:Y:S01]  /*15b0*/  ULDC.64 UR4, c[0x4][0x68] ;  /* 0x01001a0000047ab9 */ /* 0x000fe20000000a00 */
[----:B------:R-:W-:Y:S01]  /*15c0*/  ULDC.64 UR6, c[0x4][0x8] ;  /* 0x0100020000067ab9 */ /* 0x000fe20000000a00 */
[----:B------:R-:W-:Y:S01]  /*15d0*/  IMAD.U32 R4, RZ, RZ, UR4 ;  /* 0x00000004ff047e24 */ /* 0x000fe2000f8e00ff */
[----:B------:R0:W1:Y:S01]  /*15e0*/  LDC.64 R14, c[0x4][R0] ;  /* 0x01000000000e7b82 */ /* 0x0000620000000a00 */
[----:B------:R-:W-:Y:S01]  /*15f0*/  IMAD.U32 R5, RZ, RZ, UR5 ;  /* 0x00000005ff057e24 */ /* 0x000fe2000f8e00ff */
[----:B------:R-:W-:Y:S01]  /*1600*/  ULDC.64 UR4, c[0x4][0x70] ;  /* 0x01001c0000047ab9 */ /* 0x000fe20000000a00 */
[----:B------:R-:W-:Y:S02]  /*1610*/  IMAD.U32 R10, RZ, RZ, UR6 ;  /* 0x00000006ff0a7e24 */ /* 0x000fe4000f8e00ff */
[----:B------:R-:W-:Y:S02]  /*1620*/  IMAD.U32 R6, RZ, RZ, UR4 ;  /* 0x00000004ff067e24 */ /* 0x000fe4000f8e00ff */
[----:B------:R-:W-:-:S02]  /*1630*/  IMAD.U32 R7, RZ, RZ, UR5 ;  /* 0x00000005ff077e24 */ /* 0x000fc4000f8e00ff */
[----:B------:R-:W-:Y:S02]  /*1640*/  IMAD.U32 R11, RZ, RZ, UR7 ;  /* 0x00000007ff0b7e24 */ /* 0x000fe4000f8e00ff */
[----:B------:R-:W-:Y:S02]  /*1650*/  IMAD.MOV.U32 R8, RZ, RZ, 0x1e1 ;  /* 0x000001e1ff087424 */ /* 0x000fe400078e00ff */
[----:B------:R-:W-:Y:S02]  /*1660*/  IMAD.MOV.U32 R12, RZ, RZ, 0x1 ;  /* 0x00000001ff0c7424 */ /* 0x000fe400078e00ff */
[----:B0-----:R-:W-:-:S07]  /*1670*/  IMAD.MOV.U32 R13, RZ, RZ, RZ ;  /* 0x000000ffff0d7224 */ /* 0x001fce00078e00ff */
[----:B------:R-:W-:-:S07]  /*1680*/  LEPC R20, `(.L_x_17) ;  /* 0x000000001014794e */ /* 0x000fce0000000000 */
[----:B-1---5:R-:W-:Y:S05]  /*1690*/  CALL.ABS.NOINC R14 ;  /* 0x000000000e007343 */ /* 0x022fea0003c00000 */
.L_x_17:
[----:B------:R-:W-:-:S13]  /*16a0*/  ISETP.NE.AND P0, PT, R102, 0x3, PT ;  /* 0x000000036600780c */ /* 0x000fda0003f05270 */
[----:B------:R-:W-:Y:S05]  /*16b0*/  @!P0 BRA `(.L_x_18) ;  /* 0x0000000000048947 */ /* 0x000fea0003800000 */
[----:B------:R-:W-:Y:S01]  /*16c0*/  BPT.TRAP 0x1 ;  /* 0x000000040000795c */ /* 0x000fe20000300000 */
.L_x_18:
[----:B------:R-:W0:Y:S01]  /*16d0*/  S2UR UR5, SR_CgaCtaId ;  /* 0x00000000000579c3 */ /* 0x000e220000008800 */
[----:B------:R-:W-:Y:S01]  /*16e0*/  UMOV UR4, 0x400 ;  /* 0x0000040000047882 */ /* 0x000fe20000000000 */
[----:B------:R-:W-:Y:S02]  /*16f0*/  IMAD.U32 R0, RZ, RZ, UR40 ;  /* 0x00000028ff007e24 */ /* 0x000fe4000f8e00ff */
[----:B------:R-:W-:-:S03]  /*1700*/  IMAD.U32 R3, RZ, RZ, UR41 ;  /* 0x00000029ff037e24 */ /* 0x000fc6000f8e00ff */
[----:B------:R-:W-:Y:S01]  /*1710*/  SHF.L.U32 R0, R0, 0x1f, RZ ;  /* 0x0000001f00007819 */ /* 0x000fe200000006ff */
[----:B0-----:R-:W-:-:S06]  /*1720*/  ULEA UR4, UR5, UR4, 0x18 ;  /* 0x0000000405047291 */ /* 0x001fcc000f8ec03f */
[----:B------:R-:W-:-:S04]  /*1730*/  IMAD.U32 R6, RZ, RZ, UR4 ;  /* 0x00000004ff067e24 */ /* 0x000fc8000f8e00ff */
[----:B------:R-:W-:-:S04]  /*1740*/  IMAD R3, R3, 0x8, R6 ;  /* 0x0000000803037824 */ /* 0x000fc800078e0206 */
[----:B------:R0:W1:Y:S01]  /*1750*/  SYNCS.PHASECHK.TRANS64.TRYWAIT P1, [R3+URZ], R0 ;  /* 0x00000000030075a7 */ /* 0x000062000802017f */
[----:B------:R-:W-:Y:S05]  /*1760*/  @!P0 BRA `(.L_x_19) ;  /* 0x0000000000048947 */ /* 0x000fea0003800000 */
[----:B------:R-:W-:Y:S01]  /*1770*/  BPT.TRAP 0x1 ;  /* 0x000000040000795c */ /* 0x000fe20000300000 */
.L_x_19:
[----:B------:R-:W-:-:S05]  /*1780*/  IMAD.U32 R4, RZ, RZ, UR44 ;  /* 0x0000002cff047e24 */ /* 0x000fca000f8e00ff */
[----:B------:R-:W-:Y:S01]  /*1790*/  ISETP.GE.AND P2, PT, R4, 0x1, PT ;  /* 0x000000010400780c */ /* 0x000fe20003f46270 */
[----:B-1----:R-:W-:-:S12]  /*17a0*/  @P1 BRA `(.L_x_20) ;  /* 0x0000000000081947 */ /* 0x002fd80003800000 */
[----:B------:R-:W1:Y:S02]  /*17b0*/  SYNCS.PHASECHK.TRANS64.TRYWAIT P1, [R3+URZ], R0 ;  /* 0x00000000030075a7 */ /* 0x000e64000802017f */
[----:B-1----:R-:W-:Y:S05]  /*17c0*/  @!P1 BRA `(.L_x_21) ;  /* 0x0000006400949947 */ /* 0x002fea0003800000 */
.L_x_20:
[----:B------:R-:W-:Y:S05]  /*17d0*/  WARPSYNC.ALL ;  /* 0x0000000000007948 */ /* 0x000fea0003800000 */
[----:B------:R-:W-:Y:S01]  /*17e0*/  R2UR UR4, R6 ;  /* 0x00000000060472ca */ /* 0x000fe200000e0000 */
[----:B------:R-:W-:Y:S01]  /*17f0*/  ULEA UR5, UR41, UR45, 0xa ;  /* 0x0000002d29057291 */ /* 0x000fe2000f8e503f */
[----:B------:R-:W-:Y:S01]  /*1800*/  WARPGROUP.ARRIVE ;  /* 0x00000000000079c5 */ /* 0x000fe20000000000 */
[----:B------:R-:W-:Y:S01]  /*1810*/  UMOV UR9, 0x40000040 ;  /* 0x4000004000097882 */ /* 0x000fe20000000000 */
[----:B------:R-:W-:-:S04]  /*1820*/  UMOV UR11, 0x40000040 ;  /* 0x40000040000b7882 */ /* 0x000fc80000000000 */
[----:B------:R-:W-:-:S05]  /*1830*/  UMOV UR8, UR5 ;  /* 0x0000000500087c82 */ /* 0x000fca0008000000 */
[----:B------:R-:W-:-:S04]  /*1840*/  UIADD3 UR4, UR4, 0x14100, URZ ;  /* 0x0001410004047890 */ /* 0x000fc8000fffe03f */
[----:B------:R-:W-:-:S04]  /*1850*/  USHF.R.U32.HI UR4, URZ, 0x4, UR4 ;  /* 0x000000043f047899 */ /* 0x000fc80008011604 */
[----:B------:R-:W-:-:S04]  /*1860*/  ULOP3.LUT UR4, UR4, 0x3fff, URZ, 0xc0, !UPT ;  /* 0x00003fff04047892 */ /* 0x000fc8000f8ec03f */
[----:B------:R-:W-:-:S04]  /*1870*/  ULOP3.LUT UR4, UR4, 0x10000, URZ, 0xfc, !UPT ;  /* 0x0001000004047892 */ /* 0x000fc8000f8efc3f */
[----:B------:R-:W-:-:S07]  /*1880*/  ULEA UR6, UR41, UR4, 0xa ;  /* 0x0000000429067291 */ /* 0x000fce000f8e503f */
[----:B------:R-:W-:Y:S02]  /*1890*/  UMOV UR10, UR6 ;  /* 0x00000006000a7c82 */ /* 0x000fe40008000000 */
[----:B------:R-:W-:Y:S01]  /*18a0*/  HGMMA.64x128x8.F32.TF32 R24, gdesc[UR8], RZ, !UPT, gsb0 ;  /* 0x05e00000081879f0 */ /* 0x000fe2000c0028ff */
[----:B------:R-:W-:Y:S02]  /*18b0*/  UIADD3 UR8, UR5, 0x2, URZ ;  /* 0x0000000205087890 */ /* 0x000fe4000fffe03f */
[----:B------:R-:W-:Y:S01]  /*18c0*/  UIADD3 UR10, UR6, 0x2, URZ ;  /* 0x00000002060a7890 */ /* 0x000fe2000fffe03f */
[----:B------:R-:W-:Y:S01]  /*18d0*/  UMOV UR9, 0x40000040 ;  /* 0x4000004000097882 */ /* 0x000fe20000000000 */
[----:B------:R-:W-:Y:S01]  /*18e0*/  UMOV UR11, 0x40000040 ;  /* 0x40000040000b7882 */ /* 0x000fe20000000000 */
[----:B------:R-:W-:Y:S02]  /*18f0*/  WARPGROUP.DEPBAR.LE gsb0, 0x0 ;  /* 0x00008000000079c5 */ /* 0x000fe40000010000 */
[----:B------:R-:W-:-:S06]  /*1900*/  WARPGROUP.ARRIVE ;  /* 0x00000000000079c5 */ /* 0x000fcc0000000000 */
[----:B------:R-:W-:Y:S01]  /*1910*/  HGMMA.64x128x8.F32.TF32 R24, gdesc[UR8], R24, gsb0 ;  /* 0x05e00000081879f0 */ /* 0x000fe20008002818 */
        /* <DEDUP_REMOVED lines=13> */
[----:B------:R-:W-:Y:S03]  /*19f0*/  HGMMA.64x128x8.F32.TF32 R24, gdesc[UR8], R24, gsb0 ;  /* 0x05e00000081879f0 */ /* 0x000fe60008002818 */
[----:B------:R-:W-:Y:S02]  /*1a00*/  WARPGROUP.DEPBAR.LE gsb0, 0x0 ;  /* 0x00008000000079c5 */ /* 0x000fe40000010000 */
[----:B------:R-:W-:Y:S05]  /*1a10*/  @!P2 BRA `(.L_x_22) ;  /* 0x000000040028a947 */ /* 0x000fea0003800000 */
[----:B------:R-:W-:Y:S01]  /*1a20*/  UIADD3 UR5, UR41, 0x1, URZ ;  /* 0x0000000129057890 */ /* 0x000fe2000fffe03f */
[----:B01----:R-:W-:Y:S02]  /*1a30*/  IMAD.U32 R0, RZ, RZ, UR44 ;  /* 0x0000002cff007e24 */ /* 0x003fe4000f8e00ff */
[----:B------:R-:W-:Y:S01]  /*1a40*/  IMAD.U32 R3, RZ, RZ, UR41 ;  /* 0x00000029ff037e24 */ /* 0x000fe2000f8e00ff */
[----:B------:R-:W-:-:S04]  /*1a50*/  UISETP.NE.AND UP0, UPT, UR5, 0x5, UPT ;  /* 0x000000050500788c */ /* 0x000fc8000bf05270 */
[----:B------:R-:W-:Y:S02]  /*1a60*/  USEL UR6, URZ, 0x1, UP0 ;  /* 0x000000013f067887 */ /* 0x000fe40008000000 */
[----:B------:R-:W-:Y:S02]  /*1a70*/  USEL UR5, UR5, URZ, UP0 ;  /* 0x0000003f05057287 */ /* 0x000fe40008000000 */
[----:B------:R-:W-:-:S06]  /*1a80*/  ULOP3.LUT UR6, UR40, UR6, URZ, 0x3c, !UPT ;  /* 0x0000000628067292 */ /* 0x000fcc000f8e3c3f */
[----:B------:R-:W-:-:S07]  /*1a90*/  IMAD.U32 R7, RZ, RZ, UR6 ;  /* 0x00000006ff077e24 */ /* 0x000fce000f8e00ff */
.L_x_29:
[----:B------:R-:W-:Y:S05]  /*1aa0*/  @!P0 BRA `(.L_x_23) ;  /* 0x0000000000048947 */ /* 0x000fea0003800000 */
[----:B------:R-:W-:Y:S01]  /*1ab0*/  BPT.TRAP 0x1 ;  /* 0x000000040000795c */ /* 0x000fe20000300000 */
.L_x_23:
[----:B------:R-:W0:Y:S01]  /*1ac0*/  S2UR UR7, SR_CgaCtaId ;  /* 0x00000000000779c3 */ /* 0x000e220000008800 */
[----:B------:R-:W-:Y:S01]  /*1ad0*/  UMOV UR6, 0x400 ;  /* 0x0000040000067882 */ /* 0x000fe20000000000 */
[----:B------:R-:W-:Y:S01]  /*1ae0*/  IMAD.U32 R5, RZ, RZ, UR5 ;  /* 0x00000005ff057e24 */ /* 0x000fe2000f8e00ff */
[----:B------:R-:W-:Y:S01]  /*1af0*/  SHF.L.U32 R4, R7, 0x1f, RZ ;  /* 0x0000001f07047819 */ /* 0x000fe200000006ff */
[----:B0-----:R-:W-:-:S06]  /*1b00*/  ULEA UR6, UR7, UR6, 0x18 ;  /* 0x0000000607067291 */ /* 0x001fcc000f8ec03f */
[----:B------:R-:W-:-:S04]  /*1b10*/  IMAD.U32 R6, RZ, RZ, UR6 ;  /* 0x00000006ff067e24 */ /* 0x000fc8000f8e00ff */
[----:B------:R-:W-:-:S04]  /*1b20*/  IMAD R5, R5, 0x8, R6 ;  /* 0x0000000805057824 */ /* 0x000fc800078e0206 */
[----:B------:R0:W1:Y:S01]  /*1b30*/  SYNCS.PHASECHK.TRANS64.TRYWAIT P1, [R5+URZ], R4 ;  /* 0x00000004050075a7 */ /* 0x000062000802017f */
[----:B------:R-:W-:Y:S05]  /*1b40*/  @!P0 BRA `(.L_x_24) ;  /* 0x0000000000048947 */ /* 0x000fea0003800000 */
[----:B------:R-:W-:Y:S01]  /*1b50*/  BPT.TRAP 0x1 ;  /* 0x000000040000795c */ /* 0x000fe20000300000 */
.L_x_24:
[----:B-1----:R-:W-:Y:S05]  /*1b60*/  @P1 BRA `(.L_x_25) ;  /* 0x0000000000081947 */ /* 0x002fea0003800000 */
[----:B------:R-:W1:Y:S02]  /*1b70*/  SYNCS.PHASECHK.TRANS64.TRYWAIT P1, [R5+URZ], R4 ;  /* 0x00000004050075a7 */ /* 0x000e64000802017f */
[----:B-1----:R-:W-:Y:S05]  /*1b80*/  @!P1 BRA `(.L_x_26) ;  /* 0x0000006000b89947 */ /* 0x002fea0003800000 */
.L_x_25:
[----:B------:R-:W-:Y:S01]  /*1b90*/  ULEA UR6, UR5, UR45, 0xa ;  /* 0x0000002d05067291 */ /* 0x000fe2000f8e503f */
[----:B------:R-:W-:Y:S01]  /*1ba0*/  WARPGROUP.ARRIVE ;  /* 0x00000000000079c5 */ /* 0x000fe20000000000 */
[----:B------:R-:W-:Y:S01]  /*1bb0*/  ULEA UR7, UR5, UR4, 0xa ;  /* 0x0000000405077291 */ /* 0x000fe2000f8e503f */
[----:B------:R-:W-:Y:S01]  /*1bc0*/  UMOV UR9, 0x40000040 ;  /* 0x4000004000097882 */ /* 0x000fe20000000000 */
[----:B------:R-:W-:-:S03]  /*1bd0*/  UMOV UR11, 0x40000040 ;  /* 0x40000040000b7882 */ /* 0x000fc60000000000 */
[----:B------:R-:W-:Y:S02]  /*1be0*/  UMOV UR8, UR6 ;  /* 0x0000000600087c82 */ /* 0x000fe40008000000 */
[----:B------:R-:W-:Y:S02]  /*1bf0*/  UMOV UR10, UR7 ;  /* 0x00000007000a7c82 */ /* 0x000fe40008000000 */
[----:B------:R-:W-:Y:S01]  /*1c00*/  HGMMA.64x128x8.F32.TF32 R24, gdesc[UR8], R24, gsb0 ;  /* 0x05e00000081879f0 */ /* 0x000fe20008002818 */
[----:B------:R-:W-:Y:S02]  /*1c10*/  UIADD3 UR8, UR6, 0x2, URZ ;  /* 0x0000000206087890 */ /* 0x000fe4000fffe03f */
[----:B------:R-:W-:Y:S01]  /*1c20*/  UIADD3 UR10, UR7, 0x2, URZ ;  /* 0x00000002070a7890 */ /* 0x000fe2000fffe03f */
[----:B------:R-:W-:Y:S01]  /*1c30*/  UMOV UR9, 0x40000040 ;  /* 0x4000004000097882 */ /* 0x000fe20000000000 */
[----:B------:R-:W-:Y:S01]  /*1c40*/  UMOV UR11, 0x40000040 ;  /* 0x40000040000b7882 */ /* 0x000fe20000000000 */
[----:B------:R-:W-:-:S02]  /*1c50*/  WARPGROUP.DEPBAR.LE gsb0, 0x0 ;  /* 0x00008000000079c5 */ /* 0x000fc40000010000 */
        /* <DEDUP_REMOVED lines=18> */
[----:B------:R-:W-:Y:S01]  /*1d80*/  BPT.TRAP 0x1 ;  /* 0x000000040000795c */ /* 0x000fe20000300000 */
.L_x_27:
[----:B------:R-:W-:-:S13]  /*1d90*/  ISETP.NE.AND P1, PT, R22, RZ, PT ;  /* 0x000000ff1600720c */ /* 0x000fda0003f25270 */
[----:B01----:R-:W-:-:S04]  /*1da0*/  @P1 IMAD R4, R3, 0x8, R6 ;  /* 0x0000000803041824 */ /* 0x003fc800078e0206 */
[----:B------:R-:W-:-:S05]  /*1db0*/  @P1 VIADD R4, R4, 0x28 ;  /* 0x0000002804041836 */ /* 0x000fca0000000000 */
[----:B------:R-:W-:-:S04]  /*1dc0*/  @P1 PRMT R4, R19, 0x654, R4 ;  /* 0x0000065413041816 */ /* 0x000fc80000000004 */
[----:B------:R0:W-:Y:S01]  /*1dd0*/  @P1 SYNCS.ARRIVE.TRANS64.RED.A1T0 RZ, [R4+URZ], RZ ;  /* 0x000000ff04ff19a7 */ /* 0x0001e2000810043f */
[----:B------:R-:W-:-:S13]  /*1de0*/  ISETP.GT.U32.AND P1, PT, R18, 0x1, PT ;  /* 0x000000011200780c */ /* 0x000fda0003f24070 */
[----:B0-----:R-:W-:Y:S05]  /*1df0*/  @P1 BRA `(.L_x_28) ;  /* 0x0000000000041947 */ /* 0x001fea0003800000 */
[----:B------:R-:W-:Y:S01]  /*1e00*/  BPT.TRAP 0x1 ;  /* 0x000000040000795c */ /* 0x000fe20000300000 */
.L_x_28:
[----:B------:R-:W-:Y:S01]  /*1e10*/  UIADD3 UR5, UR5, 0x1, URZ ;  /* 0x0000000105057890 */ /* 0x000fe2000fffe03f */
[C---:B------:R-:W-:Y:S01]  /*1e20*/  ISETP.GT.AND P2, PT, R0.reuse, 0x1, PT ;  /* 0x000000010000780c */ /* 0x040fe20003f44270 */
[----:B------:R-:W-:Y:S02]  /*1e30*/  VIADD R3, R3, 0x1 ;  /* 0x0000000103037836 */ /* 0x000fe40000000000 */
[----:B------:R-:W-:Y:S01]  /*1e40*/  UISETP.NE.AND UP0, UPT, UR5, 0x5, UPT ;  /* 0x000000050500788c */ /* 0x000fe2000bf05270 */
[----:B------:R-:W-:Y:S02]  /*1e50*/  VIADD R0, R0, 0xffffffff ;  /* 0xffffffff00007836 */ /* 0x000fe40000000000 */
[C---:B------:R-:W-:Y:S01]  /*1e60*/  ISETP.NE.AND P1, PT, R3.reuse, 0x5, PT ;  /* 0x000000050300780c */ /* 0x040fe20003f25270 */
[----:B------:R-:W-:Y:S02]  /*1e70*/  USEL UR6, URZ, 0x1, UP0 ;  /* 0x000000013f067887 */ /* 0x000fe40008000000 */
[----:B------:R-:W-:Y:S01]  /*1e80*/  USEL UR5, UR5, URZ, UP0 ;  /* 0x0000003f05057287 */ /* 0x000fe20008000000 */
[----:B------:R-:W-:-:S03]  /*1e90*/  SEL R3, R3, RZ, P1 ;  /* 0x000000ff03037207 */ /* 0x000fc60000800000 */
[----:B------:R-:W-:Y:S01]  /*1ea0*/  LOP3.LUT R7, R7, UR6, RZ, 0x3c, !PT ;  /* 0x0000000607077c12 */ /* 0x000fe2000f8e3cff */
[----:B------:R-:W-:Y:S07]  /*1eb0*/  @P2 BRA `(.L_x_29) ;  /* 0xfffffff800f82947 */ /* 0x000fee000383ffff */
.L_x_22:
[----:B01----:R-:W0:Y:S02]  /*1ec0*/  LDC R0, c[0x0][0x28c] ;  /* 0x0000a300ff007b82 */ /* 0x003e240000000800 */
[----:B0-----:R-:W-:-:S13]  /*1ed0*/  ISETP.GE.AND P1, PT, R0, 0x1, PT ;  /* 0x000000010000780c */ /* 0x001fda0003f26270 */
[----:B------:R-:W-:Y:S05]  /*1ee0*/  @!P1 BRA `(.L_x_30) ;  /* 0x0000000000449947 */ /* 0x000fea0003800000 */
[----:B------:R-:W-:Y:S05]  /*1ef0*/  @!P0 BRA `(.L_x_31) ;  /* 0x0000000000048947 */ /* 0x000fea0003800000 */
[----:B------:R-:W-:Y:S01]  /*1f00*/  BPT.TRAP 0x1 ;  /* 0x000000040000795c */ /* 0x000fe20000300000 */
.L_x_31:
[----:B------:R-:W-:-:S13]  /*1f10*/  ISETP.NE.AND P0, PT, R22, RZ, PT ;  /* 0x000000ff1600720c */ /* 0x000fda0003f05270 */
[----:B------:R-:W-:-:S05]  /*1f20*/  VOTEU.ANY UP0, P0 ;  /* 0x00000000003f7886 */ /* 0x000fca0000000100 */
[----:B------:R-:W-:-:S06]  /*1f30*/  @UP0 UIADD3 UR4, UR44, UR41, URZ ;  /* 0x000000292c040290 */ /* 0x000fcc000fffe03f */
[----:B------:R-:W-:Y:S02]  /*1f40*/  IMAD.U32 R4, RZ, RZ, UR4 ;  /* 0x00000004ff047e24 */ /* 0x000fe4000f8e00ff */
[----:B------:R-:W-:Y:S02]  /*1f50*/  IMAD.U32 R3, RZ, RZ, UR4 ;  /* 0x00000004ff037e24 */ /* 0x000fe4000f8e00ff */
[----:B------:R-:W-:-:S05]  /*1f60*/  @P0 IMAD.WIDE.U32 R4, R4, -0x33333333, RZ ;  /* 0xcccccccd04040825 */ /* 0x000fca00078e00ff */
[----:B------:R-:W-:-:S05]  /*1f70*/  @P0 SHF.R.U32.HI R0, RZ, 0x2, R5 ;  /* 0x00000002ff000819 */ /* 0x000fca0000011605 */
[----:B------:R-:W-:-:S04]  /*1f80*/  @P0 IMAD R0, R0, -0x5, R3 ;  /* 0xfffffffb00000824 */ /* 0x000fc800078e0203 */
[----:B------:R-:W-:-:S04]  /*1f90*/  @P0 IMAD R0, R0, 0x8, R6 ;  /* 0x0000000800000824 */ /* 0x000fc800078e0206 */
[----:B------:R-:W-:-:S05]  /*1fa0*/  @P0 VIADD R0, R0, 0x28 ;  /* 0x0000002800000836 */ /* 0x000fca0000000000 */
[----:B------:R-:W-:-:S04]  /*1fb0*/  @P0 PRMT R0, R19, 0x654, R0 ;  /* 0x0000065413000816 */ /* 0x000fc80000000000 */
[----:B------:R0:W-:Y:S01]  /*1fc0*/  @P0 SYNCS.ARRIVE.TRANS64.RED.A1T0 RZ, [R0+URZ], RZ ;  /* 0x000000ff00ff09a7 */ /* 0x0001e2000810043f */
[----:B------:R-:W-:-:S13]  /*1fd0*/  ISETP.GT.U32.AND P0, PT, R18, 0x1, PT ;  /* 0x000000011200780c */ /* 0x000fda0003f04070 */
[----:B0-----:R-:W-:Y:S05]  /*1fe0*/  @P0 BRA `(.L_x_30) ;  /* 0x0000000000040947 */ /* 0x001fea0003800000 */
[----:B------:R-:W-:Y:S01]  /*1ff0*/  BPT.TRAP 0x1 ;  /* 0x000000040000795c */ /* 0x000fe20000300000 */
.L_x_30:
[----:B------:R-:W-:Y:S01]  /*2000*/  IMAD.SHL.U32 R100, R100, 0x80, RZ ;  /* 0x0000008064647824 */ /* 0x000fe200078e00ff */
[----:B------:R-:W-:Y:S01]  /*2010*/  UIADD3 UR41, UR43, UR41, URZ ;  /* 0x000000292b297290 */ /* 0x000fe2000fffe03f */
[----:B------:R-:W-:Y:S01]  /*2020*/  SHF.R.S32.HI R11, RZ, 0x1f, R101 ;  /* 0x0000001fff0b7819 */ /* 0x000fe20000011465 */
[----:B------:R-:W-:Y:S01]  /*2030*/  UISETP.GE.U32.AND UP1, UPT, UR43, 0x5, UPT ;  /* 0x000000052b00788c */ /* 0x000fe2000bf26070 */
[----:B------:R-:W-:Y:S01]  /*2040*/  IMAD.SHL.U32 R6, R103, 0x80, RZ ;  /* 0x0000008067067824 */ /* 0x000fe200078e00ff */
[----:B------:R-:W-:Y:S01]  /*2050*/  ULDC UR7, c[0x0][0x288] ;  /* 0x0000a20000077ab9 */ /* 0x000fe20000000800 */
[C---:B------:R-:W-:Y:S01]  /*2060*/  LOP3.LUT R8, R100.reuse, 0x6, R95, 0xf8, !PT ;  /* 0x0000000664087812 */ /* 0x040fe200078ef85f */
[----:B------:R-:W-:Y:S01]  /*2070*/  UISETP.GT.U32.AND UP0, UPT, UR41, 0x4, UPT ;  /* 0x000000042900788c */ /* 0x000fe2000bf04070 */
[----:B------:R-:W-:Y:S01]  /*2080*/  ISETP.GE.AND P0, PT, R100, UR7, PT ;  /* 0x0000000764007c0c */ /* 0x000fe2000bf06270 */
[----:B------:R-:W-:Y:S01]  /*2090*/  ULDC.64 UR4, c[0x0][0x5d0] ;  /* 0x0001740000047ab9 */ /* 0x000fe20000000a00 */
[--C-:B------:R-:W-:Y:S01]  /*20a0*/  SHF.R.S32.HI R9, RZ, 0x1f, R8.reuse ;  /* 0x0000001fff097819 */ /* 0x100fe20000011408 */
[----:B------:R-:W-:Y:S01]  /*20b0*/  ULDC UR10, c[0x0][0x284] ;  /* 0x0000a100000a7ab9 */ /* 0x000fe20000000800 */
[----:B------:R-:W-:Y:S01]  /*20c0*/  IMAD R0, R11, UR4, RZ ;  /* 0x000000040b007c24 */ /* 0x000fe2000f8e02ff */
[----:B------:R-:W-:Y:S01]  /*20d0*/  UISETP.LT.U32.AND UP0, UPT, UR43, 0x5, UP0 ;  /* 0x000000052b00788c */ /* 0x000fe20008701070 */
[----:B------:R-:W-:Y:S01]  /*20e0*/  ISETP.GE.OR P0, PT, R6, UR10, P0 ;  /* 0x0000000a06007c0c */ /* 0x000fe20008706670 */
[----:B------:R-:W-:Y:S01]  /*20f0*/  IMAD.WIDE.U32 R4, R101, UR4, R8 ;  /* 0x0000000465047c25 */ /* 0x000fe2000f8e0008 */
[----:B------:R-:W-:Y:S01]  /*2100*/  ULDC.64 UR8, c[0x0][0x5c8] ;  /* 0x0001720000087ab9 */ /* 0x000fe20000000a00 */
[----:B------:R-:W-:-:S02]  /*2110*/  USEL UR6, URZ, 0x1, !UP0 ;  /* 0x000000013f067887 */ /* 0x000fc4000c000000 */
[----:B------:R-:W-:Y:S01]  /*2120*/  IMAD R3, R101, UR5, R0 ;  /* 0x0000000565037c24 */ /* 0x000fe2000f8e0200 */
[----:B------:R-:W-:Y:S01]  /*2130*/  @UP1 UIMAD.WIDE.U32 UR4, UR41, -0x33333333, URZ ;  /* 0xcccccccd290418a5 */ /* 0x000fe2000f8e003f */
[----:B------:R-:W-:Y:S01]  /*2140*/  IMAD.WIDE R104, R103, 0x80, R88 ;  /* 0x0000008067687825 */ /* 0x000fe200078e0258 */
[----:B------:R-:W-:Y:S02]  /*2150*/  ULOP3.LUT UR40, UR40, UR6, URZ, 0x3c, !UPT ;  /* 0x0000000628287292 */ /* 0x000fe4000f8e3c3f */
[----:B------:R-:W-:Y:S01]  /*2160*/  @UP1 USHF.R.U32.HI UR4, URZ, 0x2, UR5 ;  /* 0x000000023f041899 */ /* 0x000fe20008011605 */
[----:B------:R-:W-:Y:S02]  /*2170*/  IMAD.IADD R5, R5, 0x1, R3 ;  /* 0x0000000105057824 */ /* 0x000fe400078e0203 */
[----:B------:R-:W-:Y:S01]  /*2180*/  IMAD R3, R105, UR8, RZ ;  /* 0x0000000869037c24 */ /* 0x000fe2000f8e02ff */
[----:B------:R-:W-:Y:S01]  /*2190*/  @UP1 ULOP3.LUT UR40, UR40, 0x1, UR4, 0x78, !UPT ;  /* 0x0000000128281892 */ /* 0x000fe2000f8e7804 */
[----:B------:R-:W-:-:S04]  /*21a0*/  IMAD.WIDE.U32 R106, R104, UR8, R4 ;  /* 0x00000008686a7c25 */ /* 0x000fc8000f8e0004 */
[----:B------:R-:W-:Y:S02]  /*21b0*/  IMAD R7, R104, UR9, R3 ;  /* 0x0000000968077c24 */ /* 0x000fe4000f8e0203 */
[----:B------:R-:W-:Y:S01]  /*21c0*/  IMAD.MOV.U32 R0, RZ, RZ, -0x1 ;  /* 0xffffffffff007424 */ /* 0x000fe200078e00ff */
[----:B------:R-:W-:Y:S06]  /*21d0*/  @P0 BRA `(.L_x_32) ;  /* 0x0000004000100947 */ /* 0x000fec0003800000 */
[----:B-----5:R-:W-:Y:S01]  /*21e0*/  FSETP.NEU.AND P1, PT, R90, RZ, PT ;  /* 0x000000ff5a00720b */ /* 0x020fe20003f2d000 */
[----:B------:R-:W-:Y:S01]  /*21f0*/  IMAD.IADD R4, R94, 0x1, -R100 ;  /* 0x000000015e047824 */ /* 0x000fe200078e0a64 */
[----:B------:R-:W-:Y:S01]  /*2200*/  BSSY B0, `(.L_x_32) ;  /* 0x0000401000007945 */ /* 0x000fe20003800000 */
[----:B------:R-:W-:Y:S02]  /*2210*/  IMAD.IADD R3, R99, 0x1, -R6 ;  /* 0x0000000163037824 */ /* 0x000fe400078e0a06 */
[----:B------:R-:W-:Y:S01]  /*2220*/  IMAD.IADD R117, R107, 0x1, R7 ;  /* 0x000000016b757824 */ /* 0x000fe200078e0207 */
[----:B------:R-:W-:-:S04]  /*2230*/  ISETP.GT.AND P0, PT, R4, RZ, PT ;  /* 0x000000ff0400720c */ /* 0x000fc80003f04270 */
[----:B------:R-:W-:-:S03]  /*2240*/  ISETP.GT.AND P2, PT, R3, RZ, P0 ;  /* 0x000000ff0300720c */ /* 0x000fc60000744270 */
[----:B------:R-:W-:Y:S10]  /*2250*/  @!P1 BRA `(.L_x_33) ;  /* 0x0000002c001c9947 */ /* 0x000ff40003800000 */
[----:B------:R-:W0:Y:S01]  /*2260*/  LDC.64 R110, c[0x0][0x5b8] ;  /* 0x00016e00ff6e7b82 */ /* 0x000e220000000a00 */
[----:B------:R-:W-:-:S07]  /*2270*/  ULDC.64 UR4, c[0x0][0x5c0] ;  /* 0x0001700000047ab9 */ /* 0x000fce0000000a00 */
[----:B------:R-:W1:Y:S08]  /*2280*/  LDC.64 R112, c[0x0][0x5b0] ;  /* 0x00016c00ff707b82 */ /* 0x000e700000000a00 */
[----:B------:R-:W2:Y:S01]  /*2290*/  LDC.64 R114, c[0x0][0x5a8] ;  /* 0x00016a00ff727b82 */ /* 0x000ea20000000a00 */
[-C--:B0-----:R-:W-:Y:S02]  /*22a0*/  IMAD R6, R11, R110.reuse, RZ ;  /* 0x0000006e0b067224 */ /* 0x081fe400078e02ff */
[----:B------:R-:W-:-:S04]  /*22b0*/  IMAD.WIDE.U32 R108, R101, R110, R8 ;  /* 0x0000006e656c7225 */ /* 0x000fc800078e0008 */
[----:B------:R-:W-:Y:S02]  /*22c0*/  IMAD R103, R101, R111, R6 ;  /* 0x0000006f65677224 */ /* 0x000fe400078e0206 */
[-C--:B-1----:R-:W-:Y:S02]  /*22d0*/  IMAD R5, R105, R112.reuse, RZ ;  /* 0x0000007069057224 */ /* 0x082fe400078e02ff */
[----:B------:R-:W-:Y:S02]  /*22e0*/  IMAD.IADD R13, R109, 0x1, R103 ;  /* 0x000000016d0d7824 */ /* 0x000fe400078e0267 */
[----:B------:R-:W-:Y:S02]  /*22f0*/  IMAD.MOV.U32 R12, RZ, RZ, R108 ;  /* 0x000000ffff0c7224 */ /* 0x000fe400078e006c */
[C---:B------:R-:W-:Y:S02]  /*2300*/  IMAD R105, R104.reuse, R113, R5 ;  /* 0x0000007168697224 */ /* 0x040fe400078e0205 */
[----:B------:R-:W-:-:S04]  /*2310*/  IMAD.WIDE.U32 R6, R104, R112, R12 ;  /* 0x0000007068067225 */ /* 0x000fc800078e000c */
[----:B------:R-:W-:Y:S01]  /*2320*/  IMAD.IADD R5, R7, 0x1, R105 ;  /* 0x0000000107057824 */ /* 0x000fe200078e0269 */
[----:B--2---:R-:W-:-:S04]  /*2330*/  LEA R14, P1, R6, R114, 0x2 ;  /* 0x00000072060e7211 */ /* 0x004fc800078210ff */
[----:B------:R-:W-:-:S05]  /*2340*/  LEA.HI.X R15, R6, R115, R5, 0x2, P1 ;  /* 0x00000073060f7211 */ /* 0x000fca00008f1405 */
[----:B------:R0:W2:Y:S01]  /*2350*/  @P2 LDG.E.LTC128B R5, desc[UR38][R14.64] ;  /* 0x000000260e052981 */ /* 0x0000a2000c1e1920 */
[----:B------:R-:W-:Y:S01]  /*2360*/  LEA R10, P3, R106, UR4, 0x2 ;  /* 0x000000046a0a7c11 */ /* 0x000fe2000f8610ff */
[----:B------:R-:W-:Y:S01]  /*2370*/  IMAD.WIDE.U32 R6, R104, R112, R8 ;  /* 0x0000007068067225 */ /* 0x000fe200078e0008 */
[----:B------:R-:W-:Y:S01]  /*2380*/  ISETP.GT.AND P1, PT, R4, 0x1, PT ;  /* 0x000000010400780c */ /* 0x000fe20003f24270 */
[----:B------:R-:W-:Y:S02]  /*2390*/  BSSY B1, `(.L_x_34) ;  /* 0x0000012000017945 */ /* 0x000fe40003800000 */
[----:B------:R-:W-:Y:S02]  /*23a0*/  IMAD.IADD R7, R105, 0x1, R7 ;  /* 0x0000000169077824 */ /* 0x000fe400078e0207 */
[----:B------:R-:W-:Y:S01]  /*23b0*/  IMAD.WIDE.U32 R20, R101, R110, R6 ;  /* 0x0000006e65147225 */ /* 0x000fe200078e0006 */
[----:B0-----:R-:W-:-:S03]  /*23c0*/  SHF.L.U64.HI R15, R112, 0x3, R113 ;  /* 0x00000003700f7819 */ /* 0x001fc60000010271 */
[----:B------:R-:W-:Y:S01]  /*23d0*/  IMAD.IADD R7, R103, 0x1, R21 ;  /* 0x0000000167077824 */ /* 0x000fe200078e0215 */
[----:B------:R-:W-:Y:S01]  /*23e0*/  LEA R6, P4, R20, R114, 0x2 ;  /* 0x0000007214067211 */ /* 0x000fe200078810ff */
[----:B------:R-:W-:-:S03]  /*23f0*/  IMAD.SHL.U32 R14, R112, 0x8, RZ ;  /* 0x00000008700e7824 */ /* 0x000fc600078e00ff */
[----:B------:R-:W-:Y:S01]  /*2400*/  LEA.HI.X R7, R20, R115, R7, 0x2, P4 ;  /* 0x0000007314077211 */ /* 0x000fe200020f1407 */
[----:B------:R-:W-:Y:S01]  /*2410*/  IMAD.WIDE.U32 R20, R104, R112, R14 ;  /* 0x0000007068147225 */ /* 0x000fe200078e000e */
[----:B--2---:R-:W-:-:S05]  /*2420*/  LOP3.LUT R11, R5, 0xffffe000, RZ, 0xc0, !PT ;  /* 0xffffe000050b7812 */ /* 0x004fca00078ec0ff */
[----:B------:R-:W-:-:S04]  /*2430*/  FMUL R11, R11, R90 ;  /* 0x0000005a0b0b7220 */ /* 0x000fc80000400000 */
[----:B------:R-:W-:Y:S01]  /*2440*/  FFMA R107, R24, R23, R11 ;  /* 0x00000017186b7223 */ /* 0x000fe2000000000b */
[----:B------:R-:W-:Y:S02]  /*2450*/  LEA.HI.X R11, R106, UR5, R117, 0x2, P3 ;  /* 0x000000056a0b7c11 */ /* 0x000fe400098f1475 */
[----:B------:R-:W-:Y:S02]  /*2460*/  ISETP.GT.AND P3, PT, R3, RZ, P1 ;  /* 0x000000ff0300720c */ /* 0x000fe40000f64270 */
[----:B------:R-:W-:-:S05]  /*2470*/  F2FP.TF32.F32.PACK_B R107, R107 ;  /* 0x0000006bff6b723e */ /* 0x000fca00024050ff */
[----:B------:R0:W-:Y:S06]  /*2480*/  @P2 STG.E desc[UR38][R10.64], R107 ;  /* 0x0000006b0a002986 */ /* 0x0001ec000c101926 */
[----:B------:R-:W-:Y:S05]  /*2490*/  @!P3 BRA `(.L_x_35) ;  /* 0x000000000004b947 */ /* 0x000fea0003800000 */
[----:B------:R1:W5:Y:S02]  /*24a0*/  LDG.E.LTC128B R5, desc[UR38][R6.64+0x4] ;  /* 0x0000042606057981 */ /* 0x000364000c1e1920 */
.L_x_35:
[----:B------:R-:W-:Y:S05]  /*24b0*/  BSYNC B1 ;  /* 0x0000000000017941 */ /* 0x000fea0003800000 */
.L_x_34:
[----:B-----5:R-:W-:Y:S01]  /*24c0*/  LOP3.LUT R15, R5, 0xffffe000, RZ, 0xc0, !PT ;  /* 0xffffe000050f7812 */ /* 0x020fe200078ec0ff */
[----:B------:R-:W-:Y:S01]  /*24d0*/  IMAD.IADD R105, R105, 0x1, R21 ;  /* 0x0000000169697824 */ /* 0x000fe200078e0215 */
[----:B------:R-:W-:Y:S01]  /*24e0*/  IADD3 R108, P2, R108, R20, RZ ;  /* 0x000000146c6c7210 */ /* 0x000fe20007f5e0ff */
[----:B------:R-:W-:Y:S01]  /*24f0*/  IMAD.MOV.U32 R24, RZ, RZ, R5 ;  /* 0x000000ffff187224 */ /* 0x000fe200078e0005 */
[----:B------:R-:W-:Y:S01]  /*2500*/  ISETP.GT.AND P0, PT, R3, 0x8, P0 ;  /* 0x000000080300780c */ /* 0x000fe20000704270 */
[----:B------:R-:W-:Y:S02]  /*2510*/  FMUL R12, R15, R90 ;  /* 0x0000005a0f0c7220 */ /* 0x000fe40000400000 */
[----:B------:R-:W-:Y:S01]  /*2520*/  IMAD.X R13, R105, 0x1, R13, P2 ;  /* 0x00000001690d7824 */ /* 0x000fe200010e060d */
[----:B------:R-:W-:Y:S01]  /*2530*/  LEA R14, P2, R108, R114, 0x2 ;  /* 0x000000726c0e7211 */ /* 0x000fe200078410ff */
[----:B------:R-:W-:-:S03]  /*2540*/  FFMA R25, R25, R23, R12 ;  /* 0x0000001719197223 */ /* 0x000fc6000000000c */
[----:B------:R-:W-:Y:S02]  /*2550*/  LEA.HI.X R15, R108, R115, R13, 0x2, P2 ;  /* 0x000000736c0f7211 */ /* 0x000fe400010f140d */
[----:B------:R-:W-:-:S05]  /*2560*/  F2FP.TF32.F32.PACK_B R25, R25 ;  /* 0x00000019ff19723e */ /* 0x000fca00024050ff */
[----:B------:R2:W-:Y:S04]  /*2570*/  @P3 STG.E desc[UR38][R10.64+0x4], R25 ;  /* 0x000004190a003986 */ /* 0x0005e8000c101926 */
[----:B------:R-:W3:Y:S01]  /*2580*/  @P0 LDG.E.LTC128B R24, desc[UR38][R14.64] ;  /* 0x000000260e180981 */ /* 0x000ee2000c1e1920 */
[----:B------:R-:W-:Y:S01]  /*2590*/  IADD3 R20, P2, R8, R20, RZ ;  /* 0x0000001408147210 */ /* 0x000fe20007f5e0ff */
[----:B------:R-:W-:Y:S01]  /*25a0*/  BSSY B1, `(.L_x_36) ;  /* 0x0000011000017945 */ /* 0x000fe20003800000 */
[----:B------:R-:W-:-:S03]  /*25b0*/  ISETP.GT.AND P1, PT, R3, 0x8, P1 ;  /* 0x000000080300780c */ /* 0x000fc60000f24270 */
[----:B------:R-:W-:Y:S01]  /*25c0*/  IMAD.X R21, R9, 0x1, R105, P2 ;  /* 0x0000000109157824 */ /* 0x000fe200010e0669 */
[C---:B------:R-:W-:Y:S02]  /*25d0*/  SHF.L.U64.HI R9, R91.reuse, 0x2, R92 ;  /* 0x000000025b097819 */ /* 0x040fe4000001025c */
[----:B------:R-:W-:Y:S01]  /*25e0*/  LEA R12, P2, R91, R10, 0x2 ;  /* 0x0000000a5b0c7211 */ /* 0x000fe200078410ff */
[----:B------:R-:W-:-:S04]  /*25f0*/  IMAD.WIDE.U32 R20, R101, R110, R20 ;  /* 0x0000006e65147225 */ /* 0x000fc800078e0014 */
[----:B------:R-:W-:Y:S01]  /*2600*/  IMAD.X R13, R9, 0x1, R11, P2 ;  /* 0x00000001090d7824 */ /* 0x000fe200010e060b */
[----:B------:R-:W-:Y:S02]  /*2610*/  LEA R8, P3, R20, R114, 0x2 ;  /* 0x0000007214087211 */ /* 0x000fe400078610ff */
[----:B---3--:R-:W-:-:S05]  /*2620*/  LOP3.LUT R5, R24, 0xffffe000, RZ, 0xc0, !PT ;  /* 0xffffe00018057812 */ /* 0x008fca00078ec0ff */
[----:B------:R-:W-:-:S04]  /*2630*/  FMUL R5, R5, R90 ;  /* 0x0000005a05057220 */ /* 0x000fc80000400000 */
[----:B------:R-:W-:Y:S01]  /*2640*/  FFMA R101, R26, R23, R5 ;  /* 0x000000171a657223 */ /* 0x000fe20000000005 */
[----:B------:R-:W-:-:S04]  /*2650*/  IMAD.IADD R5, R103, 0x1, R21 ;  /* 0x0000000167057824 */ /* 0x000fc800078e0215 */
[----:B------:R-:W-:Y:S02]  /*2660*/  F2FP.TF32.F32.PACK_B R101, R101 ;  /* 0x00000065ff65723e */ /* 0x000fe400024050ff */
[----:B------:R-:W-:-:S03]  /*2670*/  LEA.HI.X R9, R20, R115, R5, 0x2, P3 ;  /* 0x0000007314097211 */ /* 0x000fc600018f1405 */
[----:B------:R2:W-:Y:S01]  /*2680*/  @P0 STG.E desc[UR38][R12.64], R101 ;  /* 0x000000650c000986 */ /* 0x0005e2000c101926 */
[----:B------:R-:W-:Y:S05]  /*2690*/  @!P1 BRA `(.L_x_37) ;  /* 0x0000000000049947 */ /* 0x000fea0003800000 */
[----:B------:R3:W5:Y:S02]  /*26a0*/  LDG.E.LTC128B R24, desc[UR38][R8.64+0x4] ;  /* 0x0000042608187981 */ /* 0x000764000c1e1920 */
.L_x_37:
[----:B------:R-:W-:Y:S05]  /*26b0*/  BSYNC B1 ;  /* 0x0000000000017941 */ /* 0x000fea0003800000 */
.L_x_36:
[----:B-----5:R-:W-:Y:S01]  /*26c0*/  LOP3.LUT R5, R24, 0xffffe000, RZ, 0xc0, !PT ;  /* 0xffffe00018057812 */ /* 0x020fe200078ec0ff */
[----:B------:R-:W-:Y:S01]  /*26d0*/  BSSY B1, `(.L_x_38) ;  /* 0x0000009000017945 */ /* 0x000fe20003800000 */
[----:B------:R-:W-:-:S03]  /*26e0*/  ISETP.GT.AND P0, PT, R4, 0x8, PT ;  /* 0x000000080400780c */ /* 0x000fc60003f04270 */
[----:B------:R-:W-:Y:S01]  /*26f0*/  FMUL R14, R5, R90 ;  /* 0x0000005a050e7220 */ /* 0x000fe20000400000 */
[----:B------:R-:W-:-:S03]  /*2700*/  ISETP.GT.AND P2, PT, R3, RZ, P0 ;  /* 0x000000ff0300720c */ /* 0x000fc60000744270 */
[----:B------:R-:W-:-:S05]  /*2710*/  FFMA R27, R27, R23, R14 ;  /* 0x000000171b1b7223 */ /* 0x000fca000000000e */
[----:B------:R-:W-:-:S05]  /*2720*/  F2FP.TF32.F32.PACK_B R27, R27 ;  /* 0x0000001bff1b723e */ /* 0x000fca00024050ff */
[----:B------:R4:W-:Y:S01]  /*2730*/  @P1 STG.E desc[UR38][R12.64+0x4], R27 ;  /* 0x0000041b0c001986 */ /* 0x0009e2000c101926 */
[----:B------:R-:W-:Y:S05]  /*2740*/  @!P2 BRA `(.L_x_39) ;  /* 0x000000000004a947 */ /* 0x000fea0003800000 */
[----:B------:R0:W5:Y:S02]  /*2750*/  LDG.E.LTC128B R24, desc[UR38][R6.64+0x20] ;  /* 0x0000202606187981 */ /* 0x000164000c1e1920 */
.L_x_39:
[----:B------:R-:W-:Y:S05]  /*2760*/  BSYNC B1 ;  /* 0x0000000000017941 */ /* 0x000fea0003800000 */
.L_x_38:
        /* <DEDUP_REMOVED lines=10> */
.L_x_41:
[----:B------:R-:W-:Y:S05]  /*2810*/  BSYNC B1 ;  /* 0x0000000000017941 */ /* 0x000fea0003800000 */
.L_x_40:
[----:B0----5:R-:W-:Y:S01]  /*2820*/  LOP3.LUT R5, R24, 0xffffe000, RZ, 0xc0, !PT ;  /* 0xffffe00018057812 */ /* 0x021fe200078ec0ff */
[----:B------:R-:W-:Y:S01]  /*2830*/  BSSY B1, `(.L_x_42) ;  /* 0x0000008000017945 */ /* 0x000fe20003800000 */
[----:B------:R-:W-:-:S03]  /*2840*/  ISETP.GT.AND P0, PT, R3, 0x8, P0 ;  /* 0x000000080300780c */ /* 0x000fc60000704270 */
[----:B------:R-:W-:-:S04]  /*2850*/  FMUL R14, R5, R90 ;  /* 0x0000005a050e7220 */ /* 0x000fc80000400000 */
[----:B------:R-:W-:-:S05]  /*2860*/  FFMA R29, R29, R23, R14 ;  /* 0x000000171d1d7223 */ /* 0x000fca000000000e */
[----:B------:R-:W-:-:S05]  /*2870*/  F2FP.TF32.F32.PACK_B R29, R29 ;  /* 0x0000001dff1d723e */ /* 0x000fca00024050ff */
[----:B------:R0:W-:Y:S01]  /*2880*/  @P3 STG.E desc[UR38][R10.64+0x24], R29 ;  /* 0x0000241d0a003986 */ /* 0x0001e2000c101926 */
[----:B------:R-:W-:Y:S05]  /*2890*/  @!P0 BRA `(.L_x_43) ;  /* 0x0000000000048947 */ /* 0x000fea0003800000 */
[----:B------:R0:W5:Y:S02]  /*28a0*/  LDG.E.LTC128B R24, desc[UR38][R8.64+0x20] ;  /* 0x0000202608187981 */ /* 0x000164000c1e1920 */
.L_x_43:
[----:B------:R-:W-:Y:S05]  /*28b0*/  BSYNC B1 ;  /* 0x0000000000017941 */ /* 0x000fea0003800000 */
.L_x_42:
[----:B-----5:R-:W-:Y:S01]  /*28c0*/  LOP3.LUT R5, R24, 0xffffe000, RZ, 0xc0, !PT ;  /* 0xffffe00018057812 */ /* 0x020fe200078ec0ff */
        /* <DEDUP_REMOVED lines=8> */
.L_x_45:
[----:B------:R-:W-:Y:S05]  /*2950*/  BSYNC B1 ;  /* 0x0000000000017941 */ /* 0x000fea0003800000 */
.L_x_44:
[----:B0----5:R-:W-:Y:S01]  /*2960*/  LOP3.LUT R5, R24, 0xffffe000, RZ, 0xc0, !PT ;  /* 0xffffe00018057812 */ /* 0x021fe200078ec0ff */
        /* <DEDUP_REMOVED lines=9> */
.L_x_47:
[----:B------:R-:W-:Y:S05]  /*2a00*/  BSYNC B1 ;  /* 0x0000000000017941 */ /* 0x000fea0003800000 */
.L_x_46:
        /* <DEDUP_REMOVED lines=10> */
.L_x_49:
[----:B------:R-:W-:Y:S05]  /*2ab0*/  BSYNC B1 ;  /* 0x0000000000017941 */ /* 0x000fea0003800000 */
.L_x_48:
        /* <DEDUP_REMOVED lines=9> */
.L_x_51:
[----:B------:R-:W-:Y:S05]  /*2b50*/  BSYNC B1 ;  /* 0x0000000000017941 */ /* 0x000fea0003800000 */
.L_x_50:
        /* <DEDUP_REMOVED lines=9> */
.L_x_53:
[----:B------:R-:W-:Y:S05]  /*2bf0*/  BSYNC B1 ;  /* 0x0000000000017941 */ /* 0x000fea0003800000 */
.L_x_52:
        /* <DEDUP_REMOVED lines=10> */
.L_x_55:
[----:B------:R-:W-:Y:S05]  /*2ca0*/  BSYNC B1 ;  /* 0x0000000000017941 */ /* 0x000fea0003800000 */
.L_x_54:
        /* <DEDUP_REMOVED lines=10> */
.L_x_57:
[----:B------:R-:W-:Y:S05]  /*2d50*/  BSYNC B1 ;  /* 0x0000000000017941 */ /* 0x000fea0003800000 */
.L_x_56:
        /* <DEDUP_REMOVED lines=9> */
.L_x_59:
[----:B------:R-:W-:Y:S05]  /*2df0*/  BSYNC B1 ;  /* 0x0000000000017941 */ /* 0x000fea0003800000 */
.L_x_58:
        /* <DEDUP_REMOVED lines=9> */
.L_x_61:
[----:B------:R-:W-:Y:S05]  /*2e90*/  BSYNC B1 ;  /* 0x0000000000017941 */ /* 0x000fea0003800000 */
.L_x_60:
        /* <DEDUP_REMOVED lines=10> */
.L_x_63:
[----:B------:R-:W-:Y:S05]  /*2f40*/  BSYNC B1 ;  /* 0x0000000000017941 */ /* 0x000fea0003800000 */
.L_x_62:
        /* <DEDUP_REMOVED lines=10> */
.L_x_65:
[----:B------:R-:W-:Y:S05]  /*2ff0*/  BSYNC B1 ;  /* 0x0000000000017941 */ /* 0x000fea0003800000 */
.L_x_64:
        /* <DEDUP_REMOVED lines=9> */
.L_x_67:
[----:B------:R-:W-:Y:S05]  /*3090*/  BSYNC B1 ;  /* 0x0000000000017941 */ /* 0x000fea0003800000 */
.L_x_66:
        /* <DEDUP_REMOVED lines=9> */
.L_x_69:
[----:B------:R-:W-:Y:S05]  /*3130*/  BSYNC B1 ;  /* 0x0000000000017941 */ /* 0x000fea0003800000 */
.L_x_68:
        /* <DEDUP_REMOVED lines=10> */
.L_x_71:
[----:B------:R-:W-:Y:S05]  /*31e0*/  BSYNC B1 ;  /* 0x0000000000017941 */ /* 0x000fea0003800000 */
.L_x_70:
        /* <DEDUP_REMOVED lines=10> */
.L_x_73:
[----:B------:R-:W-:Y:S05]  /*3290*/  BSYNC B1 ;  /* 0x0000000000017941 */ /* 0x000fea0003800000 */
.L_x_72:
        /* <DEDUP_REMOVED lines=9> */
.L_x_75:
[----:B------:R-:W-:Y:S05]  /*3330*/  BSYNC B1 ;  /* 0x0000000000017941 */ /* 0x000fea0003800000 */
.L_x_74:
        /* <DEDUP_REMOVED lines=9> */
.L_x_77:
[----:B------:R-:W-:Y:S05]  /*33d0*/  BSYNC B1 ;  /* 0x0000000000017941 */ /* 0x000fea0003800000 */
.L_x_76:
        /* <DEDUP_REMOVED lines=10> */
.L_x_79:
[----:B------:R-:W-:Y:S05]  /*3480*/  BSYNC B1 ;  /* 0x0000000000017941 */ /* 0x000fea0003800000 */
.L_x_78:
        /* <DEDUP_REMOVED lines=10> */
.L_x_81:
[----:B------:R-:W-:Y:S05]  /*3530*/  BSYNC B1 ;  /* 0x0000000000017941 */ /* 0x000fea0003800000 */
.L_x_80:
        /* <DEDUP_REMOVED lines=9> */
.L_x_83:
[----:B------:R-:W-:Y:S05]  /*35d0*/  BSYNC B1 ;  /* 0x0000000000017941 */ /* 0x000fea0003800000 */
.L_x_82:
        /* <DEDUP_REMOVED lines=9> */
.L_x_85:
[----:B------:R-:W-:Y:S05]  /*3670*/  BSYNC B1 ;  /* 0x0000000000017941 */ /* 0x000fea0003800000 */
.L_x_84:
        /* <DEDUP_REMOVED lines=10> */
.L_x_87:
[----:B------:R-:W-:Y:S05]  /*3720*/  BSYNC B1 ;  /* 0x0000000000017941 */ /* 0x000fea0003800000 */
.L_x_86:
        /* <DEDUP_REMOVED lines=10> */
.L_x_89:
[----:B------:R-:W-:Y:S05]  /*37d0*/  BSYNC B1 ;  /* 0x0000000000017941 */ /* 0x000fea0003800000 */
.L_x_88:
        /* <DEDUP_REMOVED lines=9> */
.L_x_91:
[----:B------:R-:W-:Y:S05]  /*3870*/  BSYNC B1 ;  /* 0x0000000000017941 */ /* 0x000fea0003800000 */
.L_x_90:
        /* <DEDUP_REMOVED lines=9> */
.L_x_93:
[----:B------:R-:W-:Y:S05]  /*3910*/  BSYNC B1 ;  /* 0x0000000000017941 */ /* 0x000fea0003800000 */
.L_x_92:
        /* <DEDUP_REMOVED lines=10> */
.L_x_95:
[----:B------:R-:W-:Y:S05]  /*39c0*/  BSYNC B1 ;  /* 0x0000000000017941 */ /* 0x000fea0003800000 */
.L_x_94:
        /* <DEDUP_REMOVED lines=10> */
.L_x_97:
[----:B------:R-:W-:Y:S05]  /*3a70*/  BSYNC B1 ;  /* 0x0000000000017941 */ /* 0x000fea0003800000 */
.L_x_96:
        /* <DEDUP_REMOVED lines=9> */
.L_x_99:
[----:B------:R-:W-:Y:S05]  /*3b10*/  BSYNC B1 ;  /* 0x0000000000017941 */ /* 0x000fea0003800000 */
.L_x_98:
        /* <DEDUP_REMOVED lines=9> */
.L_x_101:
[----:B------:R-:W-:Y:S05]  /*3bb0*/  BSYNC B1 ;  /* 0x0000000000017941 */ /* 0x000fea0003800000 */
.L_x_100:
        /* <DEDUP_REMOVED lines=10> */
.L_x_103:
[----:B------:R-:W-:Y:S05]  /*3c60*/  BSYNC B1 ;  /* 0x0000000000017941 */ /* 0x000fea0003800000 */
.L_x_102:
        /* <DEDUP_REMOVED lines=10> */
.L_x_105:
[----:B------:R-:W-:Y:S05]  /*3d10*/  BSYNC B1 ;  /* 0x0000000000017941 */ /* 0x000fea0003800000 */
.L_x_104:
        /* <DEDUP_REMOVED lines=9> */
.L_x_107:
[----:B------:R-:W-:Y:S05]  /*3db0*/  BSYNC B1 ;  /* 0x0000000000017941 */ /* 0x000fea0003800000 */
.L_x_106:
        /* <DEDUP_REMOVED lines=9> */
.L_x_109:
[----:B------:R-:W-:Y:S05]  /*3e50*/  BSYNC B1 ;  /* 0x0000000000017941 */ /* 0x000fea0003800000 */
.L_x_108:
        /* <DEDUP_REMOVED lines=10> */
.L_x_111:
[----:B------:R-:W-:Y:S05]  /*3f00*/  BSYNC B1 ;  /* 0x0000000000017941 */ /* 0x000fea0003800000 */
.L_x_110:
        /* <DEDUP_REMOVED lines=10> */
.L_x_113:
[----:B------:R-:W-:Y:S05]  /*3fb0*/  BSYNC B1 ;  /* 0x0000000000017941 */ /* 0x000fea0003800000 */
.L_x_112:
        /* <DEDUP_REMOVED lines=9> */
.L_x_115:
[----:B------:R-:W-:Y:S05]  /*4050*/  BSYNC B1 ;  /* 0x0000000000017941 */ /* 0x000fea0003800000 */
.L_x_114:
        /* <DEDUP_REMOVED lines=9> */
.L_x_117:
[----:B------:R-:W-:Y:S05]  /*40f0*/  BSYNC B1 ;  /* 0x0000000000017941 */ /* 0x000fea0003800000 */
.L_x_116:
        /* <DEDUP_REMOVED lines=10> */
.L_x_119:
[----:B------:R-:W-:Y:S05]  /*41a0*/  BSYNC B1 ;  /* 0x0000000000017941 */ /* 0x000fea0003800000 */
.L_x_118:
        /* <DEDUP_REMOVED lines=10> */
.L_x_121:
[----:B------:R-:W-:Y:S05]  /*4250*/  BSYNC B1 ;  /* 0x0000000000017941 */ /* 0x000fea0003800000 */
.L_x_120:
        /* <DEDUP_REMOVED lines=9> */
.L_x_123:
[----:B------:R-:W-:Y:S05]  /*42f0*/  BSYNC B1 ;  /* 0x0000000000017941 */ /* 0x000fea0003800000 */
.L_x_122:
        /* <DEDUP_REMOVED lines=9> */
.L_x_125:
[----:B------:R-:W-:Y:S05]  /*4390*/  BSYNC B1 ;  /* 0x0000000000017941 */ /* 0x000fea0003800000 */
.L_x_124:
        /* <DEDUP_REMOVED lines=10> */
.L_x_127:
[----:B------:R-:W-:Y:S05]  /*4440*/  BSYNC B1 ;  /* 0x0000000000017941 */ /* 0x000fea0003800000 */
.L_x_126:
        /* <DEDUP_REMOVED lines=10> */
.L_x_129:
[----:B------:R-:W-:Y:S05]  /*44f0*/  BSYNC B1 ;  /* 0x0000000000017941 */ /* 0x000fea0003800000 */
.L_x_128:
        /* <DEDUP_REMOVED lines=9> */
.L_x_131:
[----:B------:R-:W-:Y:S05]  /*4590*/  BSYNC B1 ;  /* 0x0000000000017941 */ /* 0x000fea0003800000 */
.L_x_130:
        /* <DEDUP_REMOVED lines=9> */
.L_x_133:
[----:B------:R-:W-:Y:S05]  /*4630*/  BSYNC B1 ;  /* 0x0000000000017941 */ /* 0x000fea0003800000 */
.L_x_132:
        /* <DEDUP_REMOVED lines=10> */
.L_x_135:
[----:B------:R-:W-:Y:S05]  /*46e0*/  BSYNC B1 ;  /* 0x0000000000017941 */ /* 0x000fea0003800000 */
.L_x_134:
        /* <DEDUP_REMOVED lines=10> */
.L_x_137:
[----:B------:R-:W-:Y:S05]  /*4790*/  BSYNC B1 ;  /* 0x0000000000017941 */ /* 0x000fea0003800000 */
.L_x_136:
        /* <DEDUP_REMOVED lines=9> */
.L_x_139:
[----:B------:R-:W-:Y:S05]  /*4830*/  BSYNC B1 ;  /* 0x0000000000017941 */ /* 0x000fea0003800000 */
.L_x_138:
        /* <DEDUP_REMOVED lines=9> */
.L_x_141:
[----:B------:R-:W-:Y:S05]  /*48d0*/  BSYNC B1 ;  /* 0x0000000000017941 */ /* 0x000fea0003800000 */
.L_x_140:
        /* <DEDUP_REMOVED lines=10> */
.L_x_143:
[----:B------:R-:W-:Y:S05]  /*4980*/  BSYNC B1 ;  /* 0x0000000000017941 */ /* 0x000fea0003800000 */
.L_x_142:
        /* <DEDUP_REMOVED lines=10> */
.L_x_145:
[----:B------:R-:W-:Y:S05]  /*4a30*/  BSYNC B1 ;  /* 0x0000000000017941 */ /* 0x000fea0003800000 */
.L_x_144:
        /* <DEDUP_REMOVED lines=9> */
.L_x_147:
[----:B------:R-:W-:Y:S05]  /*4ad0*/  BSYNC B1 ;  /* 0x0000000000017941 */ /* 0x000fea0003800000 */
.L_x_146:
        /* <DEDUP_REMOVED lines=9> */
.L_x_149:
[----:B------:R-:W-:Y:S05]  /*4b70*/  BSYNC B1 ;  /* 0x0000000000017941 */ /* 0x000fea0003800000 */
.L_x_148:
        /* <DEDUP_REMOVED lines=10> */
.L_x_151:
[----:B------:R-:W-:Y:S05]  /*4c20*/  BSYNC B1 ;  /* 0x0000000000017941 */ /* 0x000fea0003800000 */
.L_x_150:
[----:B-----5:R-:W-:Y:S01]  /*4c30*/  LOP3.LUT R5, R24, 0xffffe000, RZ, 0xc0, !PT ;  /* 0xffffe00018057812 */ /* 0x020fe200078ec0ff */
[----:B------:R-:W-:Y:S01]  /*4c40*/  BSSY B1, `(.L_x_152) ;  /* 0x000000b000017945 */ /* 0x000fe20003800000 */
[----:B------:R-:W-:Y:S01]  /*4c50*/  ISETP.GT.AND P1, PT, R4, 0x79, PT ;  /* 0x000000790400780c */ /* 0x000fe20003f24270 */
[----:B------:R-:W-:Y:S02]  /*4c60*/  @P2 IMAD.MOV.U32 R4, RZ, RZ, R10 ;  /* 0x000000ffff042224 */ /* 0x000fe400078e000a */
[----:B------:R-:W-:Y:S01]  /*4c70*/  FMUL R5, R5, R90 ;  /* 0x0000005a05057220 */ /* 0x000fe20000400000 */
[----:B------:R-:W-:-:S03]  /*4c80*/  ISETP.GT.AND P3, PT, R3, RZ, P1 ;  /* 0x000000ff0300720c */ /* 0x000fc60000f64270 */
[----:B------:R-:W-:Y:S01]  /*4c90*/  FFMA R15, R84, R23, R5 ;  /* 0x00000017540f7223 */ /* 0x000fe20000000005 */
[----:B------:R-:W-:-:S04]  /*4ca0*/  @P2 IMAD.MOV.U32 R5, RZ, RZ, R11 ;  /* 0x000000ffff052224 */ /* 0x000fc800078e000b */
[----:B------:R-:W-:-:S05]  /*4cb0*/  F2FP.TF32.F32.PACK_B R15, R15 ;  /* 0x0000000fff0f723e */ /* 0x000fca00024050ff */
[----:B------:R0:W-:Y:S01]  /*4cc0*/  @P2 STG.E desc[UR38][R4.64+0x1e0], R15 ;  /* 0x0001e00f04002986 */ /* 0x0001e2000c101926 */
[----:B------:R-:W-:Y:S05]  /*4cd0*/  @!P3 BRA `(.L_x_153) ;  /* 0x000000000004b947 */ /* 0x000fea0003800000 */
[----:B------:R0:W5:Y:S02]  /*4ce0*/  LDG.E.LTC128B R24, desc[UR38][R6.64+0x1e4] ;  /* 0x0001e42606187981 */ /* 0x000164000c1e1920 */
.L_x_153:
[----:B------:R-:W-:Y:S05]  /*4cf0*/  BSYNC B1 ;  /* 0x0000000000017941 */ /* 0x000fea0003800000 */
.L_x_152:
        /* <DEDUP_REMOVED lines=9> */
.L_x_155:
[----:B------:R-:W-:Y:S05]  /*4d90*/  BSYNC B1 ;  /* 0x0000000000017941 */ /* 0x000fea0003800000 */
.L_x_154:
[----:B-----5:R-:W-:Y:S01]  /*4da0*/  LOP3.LUT R5, R24, 0xffffe000, RZ, 0xc0, !PT ;  /* 0xffffe00018057812 */ /* 0x020fe200078ec0ff */
[----:B------:R-:W-:Y:S01]  /*4db0*/  @P0 IMAD.MOV.U32 R4, RZ, RZ, R12 ;  /* 0x000000ffff040224 */ /* 0x000fe200078e000c */
[----:B------:R-:W-:Y:S01]  /*4dc0*/  ISETP.GT.AND P1, PT, R3, 0x8, P1 ;  /* 0x000000080300780c */ /* 0x000fe20000f24270 */
[----:B------:R-:W-:Y:S02]  /*4dd0*/  BSSY B1, `(.L_x_156) ;  /* 0x0000008000017945 */ /* 0x000fe40003800000 */
[----:B------:R-:W-:-:S04]  /*4de0*/  FMUL R5, R5, R90 ;  /* 0x0000005a05057220 */ /* 0x000fc80000400000 */
[----:B-1----:R-:W-:Y:S01]  /*4df0*/  FFMA R7, R86, R23, R5 ;  /* 0x0000001756077223 */ /* 0x002fe20000000005 */
[----:B------:R-:W-:-:S04]  /*4e00*/  @P0 IMAD.MOV.U32 R5, RZ, RZ, R13 ;  /* 0x000000ffff050224 */ /* 0x000fc800078e000d */
[----:B------:R-:W-:-:S05]  /*4e10*/  F2FP.TF32.F32.PACK_B R7, R7 ;  /* 0x00000007ff07723e */ /* 0x000fca00024050ff */
[----:B------:R1:W-:Y:S01]  /*4e20*/  @P0 STG.E desc[UR38][R4.64+0x1e0], R7 ;  /* 0x0001e00704000986 */ /* 0x0003e2000c101926 */
[----:B------:R-:W-:Y:S05]  /*4e30*/  @!P1 BRA `(.L_x_157) ;  /* 0x0000000000049947 */ /* 0x000fea0003800000 */
[----:B------:R0:W5:Y:S02]  /*4e40*/  LDG.E.LTC128B R24, desc[UR38][R8.64+0x1e4] ;  /* 0x0001e42608187981 */ /* 0x000164000c1e1920 */
.L_x_157:
[----:B------:R-:W-:Y:S05]  /*4e50*/  BSYNC B1 ;  /* 0x0000000000017941 */ /* 0x000fea0003800000 */
.L_x_156:
[----:B------:R-:W-:Y:S05]  /*4e60*/  @!P1 BRA `(.L_x_158) ;  /* 0x0000001000e89947 */ /* 0x000fea0003800000 */
[----:B-----5:R-:W-:-:S05]  /*4e70*/  LOP3.LUT R3, R24, 0xffffe000, RZ, 0xc0, !PT ;  /* 0xffffe00018037812 */ /* 0x020fca00078ec0ff */
[----:B-1----:R-:W-:-:S04]  /*4e80*/  FMUL R4, R3, R90 ;  /* 0x0000005a03047220 */ /* 0x002fc80000400000 */
[----:B------:R-:W-:-:S05]  /*4e90*/  FFMA R87, R87, R23, R4 ;  /* 0x0000001757577223 */ /* 0x000fca0000000004 */
[----:B------:R-:W-:-:S05]  /*4ea0*/  F2FP.TF32.F32.PACK_B R87, R87 ;  /* 0x00000057ff57723e */ /* 0x000fca00024050ff */
[----:B------:R1:W-:Y:S01]  /*4eb0*/  STG.E desc[UR38][R12.64+0x1e4], R87 ;  /* 0x0001e4570c007986 */ /* 0x0003e2000c101926 */
[----:B------:R-:W-:Y:S05]  /*4ec0*/  BRA `(.L_x_158) ;  /* 0x0000001000d07947 */ /* 0x000fea0003800000 */
.L_x_33:
[----:B------:R-:W-:Y:S01]  /*4ed0*/  ISETP.GT.AND P4, PT, R4, 0x1, PT ;  /* 0x000000010400780c */ /* 0x000fe20003f84270 */
[----:B------:R-:W-:Y:S01]  /*4ee0*/  ULDC.64 UR4, c[0x0][0x5c0] ;  /* 0x0001700000047ab9 */ /* 0x000fe20000000a00 */
[-C--:B------:R-:W-:Y:S01]  /*4ef0*/  FMUL R5, R24, R23.reuse ;  /* 0x0000001718057220 */ /* 0x080fe20000400000 */
[----:B------:R-:W-:Y:S01]  /*4f00*/  LEA R6, P3, R106, UR4, 0x2 ;  /* 0x000000046a067c11 */ /* 0x000fe2000f8610ff */
[-C--:B------:R-:W-:Y:S01]  /*4f10*/  FMUL R25, R25, R23.reuse ;  /* 0x0000001719197220 */ /* 0x080fe20000400000 */
[----:B------:R-:W-:Y:S01]  /*4f20*/  ISETP.GT.AND P1, PT, R3, RZ, P4 ;  /* 0x000000ff0300720c */ /* 0x000fe20002724270 */
[-C--:B------:R-:W-:Y:S01]  /*4f30*/  FMUL R11, R26, R23.reuse ;  /* 0x000000171a0b7220 */ /* 0x080fe20000400000 */
[----:B------:R-:W-:Y:S01]  /*4f40*/  LEA.HI.X R7, R106, UR5, R117, 0x2, P3 ;  /* 0x000000056a077c11 */ /* 0x000fe200098f1475 */
[----:B------:R-:W-:Y:S01]  /*4f50*/  FMUL R27, R27, R23 ;  /* 0x000000171b1b7220 */ /* 0x000fe20000400000 */
[----:B------:R-:W-:Y:S01]  /*4f60*/  F2FP.TF32.F32.PACK_B R5, R5 ;  /* 0x00000005ff05723e */ /* 0x000fe200024050ff */
[----:B------:R-:W-:Y:S01]  /*4f70*/  FMUL R29, R29, R23 ;  /* 0x000000171d1d7220 */ /* 0x000fe20000400000 */
[----:B------:R-:W-:Y:S01]  /*4f80*/  F2FP.TF32.F32.PACK_B R25, R25 ;  /* 0x00000019ff19723e */ /* 0x000fe200024050ff */
[-C--:B------:R-:W-:Y:S01]  /*4f90*/  FMUL R31, R31, R23.reuse ;  /* 0x000000171f1f7220 */ /* 0x080fe20000400000 */
[C---:B------:R-:W-:Y:S01]  /*4fa0*/  SHF.L.U64.HI R9, R91.reuse, 0x2, R92 ;  /* 0x000000025b097819 */ /* 0x040fe2000001025c */
[----:B------:R0:W-:Y:S01]  /*4fb0*/  @P2 STG.E desc[UR38][R6.64], R5 ;  /* 0x0000000506002986 */ /* 0x0001e2000c101926 */
[----:B------:R-:W-:Y:S01]  /*4fc0*/  LEA R8, P3, R91, R6, 0x2 ;  /* 0x000000065b087211 */ /* 0x000fe200078610ff */
[-C--:B------:R-:W-:Y:S01]  /*4fd0*/  FMUL R13, R32, R23.reuse ;  /* 0x00000017200d7220 */ /* 0x080fe20000400000 */
[C---:B------:R-:W-:Y:S01]  /*4fe0*/  ISETP.GT.AND P2, PT, R4.reuse, 0x8, PT ;  /* 0x000000080400780c */ /* 0x040fe20003f44270 */
[----:B------:R-:W-:Y:S01]  /*4ff0*/  @P1 STG.E desc[UR38][R6.64+0x4], R25 ;  /* 0x0000041906001986 */ /* 0x000fe2000c101926 */
[----:B------:R-:W-:Y:S01]  /*5000*/  ISETP.GT.AND P1, PT, R4, 0x9, PT ;  /* 0x000000090400780c */ /* 0x000fe20003f24270 */
[----:B------:R-:W-:Y:S01]  /*5010*/  IMAD.X R9, R9, 0x1, R7, P3 ;  /* 0x0000000109097824 */ /* 0x000fe200018e0607 */
[----:B------:R-:W-:Y:S01]  /*5020*/  ISETP.GT.AND P0, PT, R3, 0x8, P0 ;  /* 0x000000080300780c */ /* 0x000fe20000704270 */
[-C--:B------:R-:W-:Y:S01]  /*5030*/  FMUL R33, R33, R23.reuse ;  /* 0x0000001721217220 */ /* 0x080fe20000400000 */
[----:B------:R-:W-:Y:S01]  /*5040*/  ISETP.GT.AND P4, PT, R3, 0x8, P4 ;  /* 0x000000080300780c */ /* 0x000fe20002784270 */
[-C--:B------:R-:W-:Y:S01]  /*5050*/  FMUL R35, R35, R23.reuse ;  /* 0x0000001723237220 */ /* 0x080fe20000400000 */
[C---:B------:R-:W-:Y:S01]  /*5060*/  ISETP.GT.AND P5, PT, R3.reuse, RZ, P2 ;  /* 0x000000ff0300720c */ /* 0x040fe200017a4270 */
[-C--:B0-----:R-:W-:Y:S01]  /*5070*/  FMUL R5, R28, R23.reuse ;  /* 0x000000171c057220 */ /* 0x081fe20000400000 */
[----:B------:R-:W-:Y:S01]  /*5080*/  ISETP.GT.AND P3, PT, R3, RZ, P1 ;  /* 0x000000ff0300720c */ /* 0x000fe20000f64270 */
[----:B------:R-:W-:Y:S01]  /*5090*/  FMUL R37, R37, R23 ;  /* 0x0000001725257220 */ /* 0x000fe20000400000 */
[----:B------:R-:W-:Y:S01]  /*50a0*/  F2FP.TF32.F32.PACK_B R11, R11 ;  /* 0x0000000bff0b723e */ /* 0x000fe200024050ff */
[----:B------:R-:W-:Y:S01]  /*50b0*/  FMUL R39, R39, R23 ;  /* 0x0000001727277220 */ /* 0x000fe20000400000 */
[----:B------:R-:W-:Y:S01]  /*50c0*/  F2FP.TF32.F32.PACK_B R27, R27 ;  /* 0x0000001bff1b723e */ /* 0x000fe200024050ff */
[----:B------:R-:W-:Y:S01]  /*50d0*/  FMUL R41, R41, R23 ;  /* 0x0000001729297220 */ /* 0x000fe20000400000 */
[----:B------:R-:W-:Y:S01]  /*50e0*/  F2FP.TF32.F32.PACK_B R5, R5 ;  /* 0x00000005ff05723e */ /* 0x000fe200024050ff */
[----:B------:R0:W-:Y:S01]  /*50f0*/  @P0 STG.E desc[UR38][R8.64], R11 ;  /* 0x0000000b08000986 */ /* 0x0001e2000c101926 */
[----:B------:R-:W-:Y:S01]  /*5100*/  F2FP.TF32.F32.PACK_B R29, R29 ;  /* 0x0000001dff1d723e */ /* 0x000fe200024050ff */
[-C--:B------:R-:W-:Y:S01]  /*5110*/  FMUL R43, R43, R23.reuse ;  /* 0x000000172b2b7220 */ /* 0x080fe20000400000 */
[C---:B------:R-:W-:Y:S01]  /*5120*/  ISETP.GT.AND P0, PT, R4.reuse, 0x10, PT ;  /* 0x000000100400780c */ /* 0x040fe20003f04270 */
[----:B------:R-:W-:Y:S01]  /*5130*/  @P4 STG.E desc[UR38][R8.64+0x4], R27 ;  /* 0x0000041b08004986 */ /* 0x000fe2000c101926 */
[----:B------:R-:W-:Y:S01]  /*5140*/  ISETP.GT.AND P2, PT, R3, 0x8, P2 ;  /* 0x000000080300780c */ /* 0x000fe20001744270 */
[-C--:B------:R-:W-:Y:S01]  /*5150*/  FMUL R45, R45, R23.reuse ;  /* 0x000000172d2d7220 */ /* 0x080fe20000400000 */
[C---:B------:R-:W-:Y:S01]  /*5160*/  ISETP.GT.AND P1, PT, R3.reuse, 0x8, P1 ;  /* 0x000000080300780c */ /* 0x040fe20000f24270 */
[----:B------:R1:W-:Y:S01]  /*5170*/  @P5 STG.E desc[UR38][R6.64+0x20], R5 ;  /* 0x0000200506005986 */ /* 0x0003e2000c101926 */
[----:B------:R-:W-:Y:S01]  /*5180*/  ISETP.GT.AND P5, PT, R3, RZ, P0 ;  /* 0x000000ff0300720c */ /* 0x000fe200007a4270 */
[----:B------:R-:W-:Y:S01]  /*5190*/  FMUL R47, R47, R23 ;  /* 0x000000172f2f7220 */ /* 0x000fe20000400000 */
[----:B------:R-:W-:Y:S01]  /*51a0*/  F2FP.TF32.F32.PACK_B R31, R31 ;  /* 0x0000001fff1f723e */ /* 0x000fe200024050ff */
[----:B------:R-:W-:Y:S01]  /*51b0*/  @P3 STG.E desc[UR38][R6.64+0x24], R29 ;  /* 0x0000241d06003986 */ /* 0x000fe2000c101926 */
[----:B------:R-:W-:Y:S01]  /*51c0*/  ISETP.GT.AND P3, PT, R4, 0x11, PT ;  /* 0x000000110400780c */ /* 0x000fe20003f64270 */
[----:B0-----:R-:W-:Y:S01]  /*51d0*/  FMUL R11, R30, R23 ;  /* 0x000000171e0b7220 */ /* 0x001fe20000400000 */
[----:B------:R-:W-:Y:S01]  /*51e0*/  F2FP.TF32.F32.PACK_B R13, R13 ;  /* 0x0000000dff0d723e */ /* 0x000fe200024050ff */
[-C--:B------:R-:W-:Y:S01]  /*51f0*/  FMUL R49, R49, R23.reuse ;  /* 0x0000001731317220 */ /* 0x080fe20000400000 */
[----:B------:R-:W-:Y:S01]  /*5200*/  ISETP.GT.AND P4, PT, R3, RZ, P3 ;  /* 0x000000ff0300720c */ /* 0x000fe20001f84270 */
[----:B------:R-:W-:Y:S01]  /*5210*/  FMUL R51, R51, R23 ;  /* 0x0000001733337220 */ /* 0x000fe20000400000 */
[----:B------:R-:W-:Y:S01]  /*5220*/  F2FP.TF32.F32.PACK_B R11, R11 ;  /* 0x0000000bff0b723e */ /* 0x000fe200024050ff */
[----:B-1----:R-:W-:Y:S01]  /*5230*/  FMUL R5, R34, R23 ;  /* 0x0000001722057220 */ /* 0x002fe20000400000 */
[----:B------:R-:W-:Y:S01]  /*5240*/  F2FP.TF32.F32.PACK_B R33, R33 ;  /* 0x00000021ff21723e */ /* 0x000fe200024050ff */
[-C--:B------:R-:W-:Y:S01]  /*5250*/  FMUL R53, R53, R23.reuse ;  /* 0x0000001735357220 */ /* 0x080fe20000400000 */
[----:B------:R-:W-:Y:S01]  /*5260*/  ISETP.GT.AND P0, PT, R3, 0x8, P0 ;  /* 0x000000080300780c */ /* 0x000fe20000704270 */
[----:B------:R0:W-:Y:S01]  /*5270*/  @P2 STG.E desc[UR38][R8.64+0x20], R11 ;  /* 0x0000200b08002986 */ /* 0x0001e2000c101926 */
[C---:B------:R-:W-:Y:S01]  /*5280*/  ISETP.GT.AND P2, PT, R4.reuse, 0x19, PT ;  /* 0x000000190400780c */ /* 0x040fe20003f44270 */
[----:B------:R-:W-:Y:S01]  /*5290*/  FMUL R55, R55, R23 ;  /* 0x0000001737377220 */ /* 0x000fe20000400000 */
[----:B------:R-:W-:Y:S01]  /*52a0*/  F2FP.TF32.F32.PACK_B R5, R5 ;  /* 0x00000005ff05723e */ /* 0x000fe200024050ff */
[----:B------:R-:W-:Y:S01]  /*52b0*/  @P1 STG.E desc[UR38][R8.64+0x24], R31 ;  /* 0x0000241f08001986 */ /* 0x000fe2000c101926 */
[----:B------:R-:W-:Y:S01]  /*52c0*/  ISETP.GT.AND P1, PT, R4, 0x18, PT ;  /* 0x000000180400780c */ /* 0x000fe20003f24270 */
[----:B------:R-:W-:Y:S01]  /*52d0*/  FMUL R57, R57, R23 ;  /* 0x0000001739397220 */ /* 0x000fe20000400000 */
[----:B------:R-:W-:Y:S01]  /*52e0*/  F2FP.TF32.F32.PACK_B R35, R35 ;  /* 0x00000023ff23723e */ /* 0x000fe200024050ff */
[----:B------:R1:W-:Y:S01]  /*52f0*/  @P5 STG.E desc[UR38][R6.64+0x40], R13 ;  /* 0x0000400d06005986 */ /* 0x0003e2000c101926 */
[----:B------:R-:W-:Y:S01]  /*5300*/  ISETP.GT.AND P5, PT, R3, RZ, P1 ;  /* 0x000000ff0300720c */ /* 0x000fe20000fa4270 */
[----:B------:R-:W-:Y:S01]  /*5310*/  FMUL R59, R59, R23 ;  /* 0x000000173b3b7220 */ /* 0x000fe20000400000 */
[----:B------:R-:W-:Y:S01]  /*5320*/  F2FP.TF32.F32.PACK_B R37, R37 ;  /* 0x00000025ff25723e */ /* 0x000fe200024050ff */
[----:B------:R-:W-:Y:S01]  /*5330*/  @P4 STG.E desc[UR38][R6.64+0x44], R33 ;  /* 0x0000442106004986 */ /* 0x000fe2000c101926 */
[C---:B------:R-:W-:Y:S01]  /*5340*/  ISETP.GT.AND P4, PT, R3.reuse, 0x8, P3 ;  /* 0x000000080300780c */ /* 0x040fe20001f84270 */
[-C--:B0-----:R-:W-:Y:S01]  /*5350*/  FMUL R11, R36, R23.reuse ;  /* 0x00000017240b7220 */ /* 0x081fe20000400000 */
[----:B------:R-:W-:Y:S01]  /*5360*/  ISETP.GT.AND P3, PT, R3, RZ, P2 ;  /* 0x000000ff0300720c */ /* 0x000fe20001764270 */
[----:B------:R0:W-:Y:S01]  /*5370*/  @P0 STG.E desc[UR38][R8.64+0x40], R5 ;  /* 0x0000400508000986 */ /* 0x0001e2000c101926 */
[----:B------:R-:W-:Y:S01]  /*5380*/  ISETP.GT.AND P0, PT, R4, 0x20, PT ;  /* 0x000000200400780c */ /* 0x000fe20003f04270 */
[----:B------:R-:W-:Y:S01]  /*5390*/  FMUL R61, R61, R23 ;  /* 0x000000173d3d7220 */ /* 0x000fe20000400000 */
[----:B------:R-:W-:Y:S01]  /*53a0*/  F2FP.TF32.F32.PACK_B R11, R11 ;  /* 0x0000000bff0b723e */ /* 0x000fe200024050ff */
[-C--:B-1----:R-:W-:Y:S01]  /*53b0*/  FMUL R13, R40, R23.reuse ;  /* 0x00000017280d7220 */ /* 0x082fe20000400000 */
[----:B------:R-:W-:Y:S01]  /*53c0*/  ISETP.GT.AND P1, PT, R3, 0x8, P1 ;  /* 0x000000080300780c */ /* 0x000fe20000f24270 */
[----:B------:R-:W-:Y:S01]  /*53d0*/  FMUL R63, R63, R23 ;  /* 0x000000173f3f7220 */ /* 0x000fe20000400000 */
[----:B------:R-:W-:Y:S01]  /*53e0*/  F2FP.TF32.F32.PACK_B R39, R39 ;  /* 0x00000027ff27723e */ /* 0x000fe200024050ff */
[----:B------:R-:W-:Y:S01]  /*53f0*/  FMUL R65, R65, R23 ;  /* 0x0000001741417220 */ /* 0x000fe20000400000 */
[----:B------:R-:W-:Y:S01]  /*5400*/  F2FP.TF32.F32.PACK_B R13, R13 ;  /* 0x0000000dff0d723e */ /* 0x000fe200024050ff */
[----:B------:R-:W-:Y:S01]  /*5410*/  @P4 STG.E desc[UR38][R8.64+0x44], R35 ;  /* 0x0000442308004986 */ /* 0x000fe2000c101926 */
[C---:B------:R-:W-:Y:S01]  /*5420*/  ISETP.GT.AND P4, PT, R3.reuse, 0x8, P2 ;  /* 0x000000080300780c */ /* 0x040fe20001784270 */
[-C--:B0-----:R-:W-:Y:S01]  /*5430*/  FMUL R5, R38, R23.reuse ;  /* 0x0000001726057220 */ /* 0x081fe20000400000 */
[C---:B------:R-:W-:Y:S01]  /*5440*/  ISETP.GT.AND P2, PT, R4.reuse, 0x21, PT ;  /* 0x000000210400780c */ /* 0x040fe20003f44270 */
[----:B------:R0:W-:Y:S01]  /*5450*/  @P5 STG.E desc[UR38][R6.64+0x60], R11 ;  /* 0x0000600b06005986 */ /* 0x0001e2000c101926 */
[----:B------:R-:W-:Y:S01]  /*5460*/  ISETP.GT.AND P5, PT, R3, RZ, P0 ;  /* 0x000000ff0300720c */ /* 0x000fe200007a4270 */
[----:B------:R-:W-:Y:S01]  /*5470*/  FMUL R67, R67, R23 ;  /* 0x0000001743437220 */ /* 0x000fe20000400000 */
[----:B------:R-:W-:Y:S01]  /*5480*/  F2FP.TF32.F32.PACK_B R5, R5 ;  /* 0x00000005ff05723e */ /* 0x000fe200024050ff */
[----:B------:R-:W-:Y:S01]  /*5490*/  @P3 STG.E desc[UR38][R6.64+0x64], R37 ;  /* 0x0000642506003986 */ /* 0x000fe2000c101926 */
[----:B------:R-:W-:Y:S01]  /*54a0*/  ISETP.GT.AND P3, PT, R3, RZ, P2 ;  /* 0x000000ff0300720c */ /* 0x000fe20001764270 */
[----:B------:R-:W-:Y:S01]  /*54b0*/  FMUL R69, R69, R23 ;  /* 0x0000001745457220 */ /* 0x000fe20000400000 */
[----:B------:R-:W-:Y:S01]  /*54c0*/  F2FP.TF32.F32.PACK_B R41, R41 ;  /* 0x00000029ff29723e */ /* 0x000fe200024050ff */
[----:B------:R1:W-:Y:S01]  /*54d0*/  @P1 STG.E desc[UR38][R8.64+0x60], R5 ;  /* 0x0000600508001986 */ /* 0x0003e2000c101926 */
[----:B------:R-:W-:Y:S01]  /*54e0*/  ISETP.GT.AND P1, PT, R4, 0x28, PT ;  /* 0x000000280400780c */ /* 0x000fe20003f24270 */
[-C--:B------:R-:W-:Y:S01]  /*54f0*/  FMUL R71, R71, R23.reuse ;  /* 0x0000001747477220 */ /* 0x080fe20000400000 */
[C---:B------:R-:W-:Y:S01]  /*5500*/  ISETP.GT.AND P0, PT, R3.reuse, 0x8, P0 ;  /* 0x000000080300780c */ /* 0x040fe20000704270 */
[----:B------:R-:W-:Y:S01]  /*5510*/  @P4 STG.E desc[UR38][R8.64+0x64], R39 ;  /* 0x0000642708004986 */ /* 0x000fe2000c101926 */
[C---:B------:R-:W-:Y:S01]  /*5520*/  ISETP.GT.AND P4, PT, R3.reuse, 0x8, P2 ;  /* 0x000000080300780c */ /* 0x040fe20001784270 */
[-C--:B0-----:R-:W-:Y:S01]  /*5530*/  FMUL R11, R44, R23.reuse ;  /* 0x000000172c0b7220 */ /* 0x081fe20000400000 */
[----:B------:R-:W-:Y:S01]  /*5540*/  ISETP.GT.AND P2, PT, R4, 0x29, PT ;  /* 0x000000290400780c */ /* 0x000fe20003f44270 */
[----:B------:R0:W-:Y:S01]  /*5550*/  @P5 STG.E desc[UR38][R6.64+0x80], R13 ;  /* 0x0000800d06005986 */ /* 0x0001e2000c101926 */
[----:B------:R-:W-:Y:S01]  /*5560*/  ISETP.GT.AND P5, PT, R3, RZ, P1 ;  /* 0x000000ff0300720c */ /* 0x000fe20000fa4270 */
[----:B------:R-:W-:Y:S01]  /*5570*/  FMUL R73, R73, R23 ;  /* 0x0000001749497220 */ /* 0x000fe20000400000 */
[----:B------:R-:W-:Y:S01]  /*5580*/  F2FP.TF32.F32.PACK_B R43, R43 ;  /* 0x0000002bff2b723e */ /* 0x000fe200024050ff */
[-C--:B-1----:R-:W-:Y:S01]  /*5590*/  FMUL R5, R42, R23.reuse ;  /* 0x000000172a057220 */ /* 0x082fe20000400000 */
[----:B------:R-:W-:Y:S01]  /*55a0*/  @P3 STG.E desc[UR38][R6.64+0x84], R41 ;  /* 0x0000842906003986 */ /* 0x000fe2000c101926 */
[----:B------:R-:W-:Y:S01]  /*55b0*/  ISETP.GT.AND P3, PT, R3, RZ, P2 ;  /* 0x000000ff0300720c */ /* 0x000fe20001764270 */
[----:B------:R-:W-:Y:S01]  /*55c0*/  FMUL R75, R75, R23 ;  /* 0x000000174b4b7220 */ /* 0x000fe20000400000 */
[----:B------:R-:W-:Y:S01]  /*55d0*/  F2FP.TF32.F32.PACK_B R11, R11 ;  /* 0x0000000bff0b723e */ /* 0x000fe200024050ff */
[----:B------:R-:W-:Y:S01]  /*55e0*/  FMUL R77, R77, R23 ;  /* 0x000000174d4d7220 */ /* 0x000fe20000400000 */
[----:B------:R-:W-:Y:S01]  /*55f0*/  F2FP.TF32.F32.PACK_B R5, R5 ;  /* 0x00000005ff05723e */ /* 0x000fe200024050ff */
[----:B------:R-:W-:Y:S01]  /*5600*/  FMUL R79, R79, R23 ;  /* 0x000000174f4f7220 */ /* 0x000fe20000400000 */
[----:B------:R-:W-:Y:S01]  /*5610*/  F2FP.TF32.F32.PACK_B R45, R45 ;  /* 0x0000002dff2d723e */ /* 0x000fe200024050ff */
[-C--:B0-----:R-:W-:Y:S01]  /*5620*/  FMUL R13, R48, R23.reuse ;  /* 0x00000017300d7220 */ /* 0x081fe20000400000 */
[----:B------:R-:W-:Y:S01]  /*5630*/  ISETP.GT.AND P1, PT, R3, 0x8, P1 ;  /* 0x000000080300780c */ /* 0x000fe20000f24270 */
[----:B------:R0:W-:Y:S01]  /*5640*/  @P0 STG.E desc[UR38][R8.64+0x80], R5 ;  /* 0x0000800508000986 */ /* 0x0001e2000c101926 */
[----:B------:R-:W-:Y:S01]  /*5650*/  ISETP.GT.AND P0, PT, R4, 0x30, PT ;  /* 0x000000300400780c */ /* 0x000fe20003f04270 */
[----:B------:R-:W-:Y:S01]  /*5660*/  FMUL R81, R81, R23 ;  /* 0x0000001751517220 */ /* 0x000fe20000400000 */
[----:B------:R-:W-:Y:S01]  /*5670*/  F2FP.TF32.F32.PACK_B R47, R47 ;  /* 0x0000002fff2f723e */ /* 0x000fe200024050ff */
[----:B------:R-:W-:Y:S01]  /*5680*/  @P4 STG.E desc[UR38][R8.64+0x84], R43 ;  /* 0x0000842b08004986 */ /* 0x000fe2000c101926 */
[C---:B------:R-:W-:Y:S01]  /*5690*/  ISETP.GT.AND P4, PT, R3.reuse, 0x8, P2 ;  /* 0x000000080300780c */ /* 0x040fe20001784270 */
[-C--:B------:R-:W-:Y:S01]  /*56a0*/  FMUL R15, R82, R23.reuse ;  /* 0x00000017520f7220 */ /* 0x080fe20000400000 */
[----:B------:R-:W-:Y:S01]  /*56b0*/  ISETP.GT.AND P2, PT, R4, 0x31, PT ;  /* 0x000000310400780c */ /* 0x000fe20003f44270 */
[----:B------:R1:W-:Y:S01]  /*56c0*/  @P5 STG.E desc[UR38][R6.64+0xa0], R11 ;  /* 0x0000a00b06005986 */ /* 0x0003e2000c101926 */
[----:B------:R-:W-:Y:S01]  /*56d0*/  ISETP.GT.AND P5, PT, R3, RZ, P0 ;  /* 0x000000ff0300720c */ /* 0x000fe200007a4270 */
[----:B------:R-:W-:Y:S01]  /*56e0*/  FMUL R83, R83, R23 ;  /* 0x0000001753537220 */ /* 0x000fe20000400000 */
[----:B------:R-:W-:Y:S01]  /*56f0*/  F2FP.TF32.F32.PACK_B R13, R13 ;  /* 0x0000000dff0d723e */ /* 0x000fe200024050ff */
[-C--:B0-----:R-:W-:Y:S01]  /*5700*/  FMUL R5, R46, R23.reuse ;  /* 0x000000172e057220 */ /* 0x081fe20000400000 */
[----:B------:R-:W-:Y:S01]  /*5710*/  @P3 STG.E desc[UR38][R6.64+0xa4], R45 ;  /* 0x0000a42d06003986 */ /* 0x000fe2000c101926 */
[----:B------:R-:W-:Y:S01]  /*5720*/  ISETP.GT.AND P3, PT, R3, RZ, P2 ;  /* 0x000000ff0300720c */ /* 0x000fe20001764270 */
[----:B------:R-:W-:Y:S01]  /*5730*/  FMUL R21, R84, R23 ;  /* 0x0000001754157220 */ /* 0x000fe20000400000 */
[----:B------:R-:W-:Y:S01]  /*5740*/  F2FP.TF32.F32.PACK_B R49, R49 ;  /* 0x00000031ff31723e */ /* 0x000fe200024050ff */
[----:B------:R-:W-:Y:S01]  /*5750*/  FMUL R85, R85, R23 ;  /* 0x0000001755557220 */ /* 0x000fe20000400000 */
[----:B------:R-:W-:Y:S01]  /*5760*/  F2FP.TF32.F32.PACK_B R5, R5 ;  /* 0x00000005ff05723e */ /* 0x000fe200024050ff */
[-C--:B------:R-:W-:Y:S01]  /*5770*/  FMUL R87, R87, R23.reuse ;  /* 0x0000001757577220 */ /* 0x080fe20000400000 */
[----:B------:R-:W-:Y:S01]  /*5780*/  ISETP.GT.AND P0, PT, R3, 0x8, P0 ;  /* 0x000000080300780c */ /* 0x000fe20000704270 */
[----:B-1----:R-:W-:Y:S01]  /*5790*/  FMUL R11, R52, R23 ;  /* 0x00000017340b7220 */ /* 0x002fe20000400000 */
[----:B------:R-:W-:Y:S01]  /*57a0*/  F2FP.TF32.F32.PACK_B R51, R51 ;  /* 0x00000033ff33723e */ /* 0x000fe200024050ff */
[----:B------:R0:W-:Y:S01]  /*57b0*/  @P1 STG.E desc[UR38][R8.64+0xa0], R5 ;  /* 0x0000a00508001986 */ /* 0x0001e2000c101926 */
[----:B------:R-:W-:-:S02]  /*57c0*/  ISETP.GT.AND P1, PT, R4, 0x38, PT ;  /* 0x000000380400780c */ /* 0x000fc40003f24270 */
[----:B------:R-:W-:Y:S01]  /*57d0*/  F2FP.TF32.F32.PACK_B R11, R11 ;  /* 0x0000000bff0b723e */ /* 0x000fe200024050ff */
[----:B------:R-:W-:Y:S01]  /*57e0*/  @P4 STG.E desc[UR38][R8.64+0xa4], R47 ;  /* 0x0000a42f08004986 */ /* 0x000fe2000c101926 */
[C---:B------:R-:W-:Y:S02]  /*57f0*/  ISETP.GT.AND P4, PT, R3.reuse, 0x8, P2 ;  /* 0x000000080300780c */ /* 0x040fe40001784270 */
[----:B------:R-:W-:Y:S01]  /*5800*/  ISETP.GT.AND P2, PT, R4, 0x39, PT ;  /* 0x000000390400780c */ /* 0x000fe20003f44270 */
[----:B------:R1:W-:Y:S01]  /*5810*/  @P5 STG.E desc[UR38][R6.64+0xc0], R13 ;  /* 0x0000c00d06005986 */ /* 0x0003e2000c101926 */
[C---:B------:R-:W-:Y:S02]  /*5820*/  ISETP.GT.AND P5, PT, R3.reuse, RZ, P1 ;  /* 0x000000ff0300720c */ /* 0x040fe40000fa4270 */
[----:B------:R-:W-:Y:S01]  /*5830*/  F2FP.TF32.F32.PACK_B R53, R53 ;  /* 0x00000035ff35723e */ /* 0x000fe200024050ff */
[----:B0-----:R-:W-:Y:S01]  /*5840*/  FMUL R5, R50, R23 ;  /* 0x0000001732057220 */ /* 0x001fe20000400000 */
[----:B------:R-:W-:Y:S01]  /*5850*/  @P3 STG.E desc[UR38][R6.64+0xc4], R49 ;  /* 0x0000c43106003986 */ /* 0x000fe2000c101926 */
[----:B------:R-:W-:-:S02]  /*5860*/  ISETP.GT.AND P3, PT, R3, RZ, P2 ;  /* 0x000000ff0300720c */ /* 0x000fc40001764270 */
[----:B------:R-:W-:Y:S02]  /*5870*/  ISETP.GT.AND P1, PT, R3, 0x8, P1 ;  /* 0x000000080300780c */ /* 0x000fe40000f24270 */
[----:B------:R-:W-:Y:S01]  /*5880*/  F2FP.TF32.F32.PACK_B R5, R5 ;  /* 0x00000005ff05723e */ /* 0x000fe200024050ff */
[----:B-1----:R-:W-:Y:S01]  /*5890*/  FMUL R13, R56, R23 ;  /* 0x00000017380d7220 */ /* 0x002fe20000400000 */
[----:B------:R-:W-:-:S03]  /*58a0*/  F2FP.TF32.F32.PACK_B R55, R55 ;  /* 0x00000037ff37723e */ /* 0x000fc600024050ff */
[----:B------:R0:W-:Y:S01]  /*58b0*/  @P0 STG.E desc[UR38][R8.64+0xc0], R5 ;  /* 0x0000c00508000986 */ /* 0x0001e2000c101926 */
[C---:B------:R-:W-:Y:S02]  /*58c0*/  ISETP.GT.AND P0, PT, R4.reuse, 0x40, PT ;  /* 0x000000400400780c */ /* 0x040fe40003f04270 */
        /* <DEDUP_REMOVED lines=71> */
[----:B------:R-:W-:Y:S01]  /*5d40*/  @P3 STG.E desc[UR38][R6.64+0x164], R69 ;  /* 0x0001644506003986 */ /* 0x000fe2000c101926 */
[----:B0-----:R-:W-:Y:S01]  /*5d50*/  FMUL R5, R70, R23 ;  /* 0x0000001746057220 */ /* 0x001fe20000400000 */
[----:B------:R-:W-:-:S02]  /*5d60*/  ISETP.GT.AND P3, PT, R3, RZ, P2 ;  /* 0x000000ff0300720c */ /* 0x000fc40001764270 */
[----:B------:R-:W-:Y:S02]  /*5d70*/  ISETP.GT.AND P0, PT, R3, 0x8, P0 ;  /* 0x000000080300780c */ /* 0x000fe40000704270 */
[----:B------:R-:W-:Y:S01]  /*5d80*/  F2FP.TF32.F32.PACK_B R5, R5 ;  /* 0x00000005ff05723e */ /* 0x000fe200024050ff */
[----:B-1----:R-:W-:Y:S01]  /*5d90*/  FMUL R11, R76, R23 ;  /* 0x000000174c0b7220 */ /* 0x002fe20000400000 */
[----:B------:R-:W-:-:S03]  /*5da0*/  F2FP.TF32.F32.PACK_B R75, R75 ;  /* 0x0000004bff4b723e */ /* 0x000fc600024050ff */
[----:B------:R0:W-:Y:S01]  /*5db0*/  @P1 STG.E desc[UR38][R8.64+0x160], R5 ;  /* 0x0001600508001986 */ /* 0x0001e2000c101926 */
[----:B------:R-:W-:Y:S02]  /*5dc0*/  F2FP.TF32.F32.PACK_B R77, R77 ;  /* 0x0000004dff4d723e */ /* 0x000fe400024050ff */
[----:B------:R-:W-:Y:S01]  /*5dd0*/  F2FP.TF32.F32.PACK_B R11, R11 ;  /* 0x0000000bff0b723e */ /* 0x000fe200024050ff */
[----:B------:R-:W-:Y:S01]  /*5de0*/  @P4 STG.E desc[UR38][R8.64+0x164], R71 ;  /* 0x0001644708004986 */ /* 0x000fe2000c101926 */
[C---:B------:R-:W-:Y:S02]  /*5df0*/  ISETP.GT.AND P4, PT, R4.reuse, 0x68, PT ;  /* 0x000000680400780c */ /* 0x040fe40003f84270 */
[----:B------:R-:W-:Y:S01]  /*5e00*/  F2FP.TF32.F32.PACK_B R79, R79 ;  /* 0x0000004fff4f723e */ /* 0x000fe200024050ff */
[----:B------:R1:W-:Y:S01]  /*5e10*/  @P5 STG.E desc[UR38][R6.64+0x180], R13 ;  /* 0x0001800d06005986 */ /* 0x0003e2000c101926 */
[----:B------:R-:W-:Y:S02]  /*5e20*/  ISETP.GT.AND P5, PT, R4, 0x69, PT ;  /* 0x000000690400780c */ /* 0x000fe40003fa4270 */
[----:B------:R-:W-:Y:S01]  /*5e30*/  F2FP.TF32.F32.PACK_B R81, R81 ;  /* 0x00000051ff51723e */ /* 0x000fe200024050ff */
[----:B------:R-:W-:Y:S01]  /*5e40*/  @P3 STG.E desc[UR38][R6.64+0x184], R73 ;  /* 0x0001844906003986 */ /* 0x000fe2000c101926 */
[C---:B------:R-:W-:Y:S01]  /*5e50*/  ISETP.GT.AND P3, PT, R3.reuse, 0x8, P2 ;  /* 0x000000080300780c */ /* 0x040fe20001764270 */
[----:B0-----:R-:W-:Y:S01]  /*5e60*/  FMUL R5, R74, R23 ;  /* 0x000000174a057220 */ /* 0x001fe20000400000 */
[----:B------:R-:W-:-:S02]  /*5e70*/  ISETP.GT.AND P2, PT, R3, RZ, P4 ;  /* 0x000000ff0300720c */ /* 0x000fc40002744270 */
[C---:B------:R-:W-:Y:S02]  /*5e80*/  ISETP.GT.AND P1, PT, R3.reuse, RZ, P5 ;  /* 0x000000ff0300720c */ /* 0x040fe40002f24270 */
[C---:B------:R-:W-:Y:S01]  /*5e90*/  ISETP.GT.AND P4, PT, R3.reuse, 0x8, P4 ;  /* 0x000000080300780c */ /* 0x040fe20002784270 */
[----:B-1----:R-:W-:Y:S01]  /*5ea0*/  FMUL R13, R78, R23 ;  /* 0x000000174e0d7220 */ /* 0x002fe20000400000 */
[----:B------:R-:W-:Y:S02]  /*5eb0*/  F2FP.TF32.F32.PACK_B R5, R5 ;  /* 0x00000005ff05723e */ /* 0x000fe400024050ff */
[----:B------:R-:W-:Y:S02]  /*5ec0*/  ISETP.GT.AND P5, PT, R3, 0x8, P5 ;  /* 0x000000080300780c */ /* 0x000fe40002fa4270 */
[----:B------:R-:W-:Y:S01]  /*5ed0*/  F2FP.TF32.F32.PACK_B R13, R13 ;  /* 0x0000000dff0d723e */ /* 0x000fe200024050ff */
[----:B------:R0:W-:Y:S01]  /*5ee0*/  @P0 STG.E desc[UR38][R8.64+0x180], R5 ;  /* 0x0001800508000986 */ /* 0x0001e2000c101926 */
[----:B------:R-:W-:-:S02]  /*5ef0*/  ISETP.GT.AND P0, PT, R4, 0x79, PT ;  /* 0x000000790400780c */ /* 0x000fc40003f04270 */
[----:B------:R-:W-:Y:S01]  /*5f00*/  F2FP.TF32.F32.PACK_B R15, R15 ;  /* 0x0000000fff0f723e */ /* 0x000fe200024050ff */
[----:B------:R-:W-:Y:S01]  /*5f10*/  @P3 STG.E desc[UR38][R8.64+0x184], R75 ;  /* 0x0001844b08003986 */ /* 0x000fe2000c101926 */
[C---:B------:R-:W-:Y:S02]  /*5f20*/  ISETP.GT.AND P3, PT, R4.reuse, 0x70, PT ;  /* 0x000000700400780c */ /* 0x040fe40003f64270 */
[----:B------:R-:W-:Y:S01]  /*5f30*/  F2FP.TF32.F32.PACK_B R83, R83 ;  /* 0x00000053ff53723e */ /* 0x000fe200024050ff */
[----:B------:R1:W-:Y:S01]  /*5f40*/  @P2 STG.E desc[UR38][R6.64+0x1a0], R11 ;  /* 0x0001a00b06002986 */ /* 0x0003e2000c101926 */
[C---:B------:R-:W-:Y:S02]  /*5f50*/  ISETP.GT.AND P2, PT, R4.reuse, 0x71, PT ;  /* 0x000000710400780c */ /* 0x040fe40003f44270 */
[----:B------:R-:W-:Y:S01]  /*5f60*/  F2FP.TF32.F32.PACK_B R21, R21 ;  /* 0x00000015ff15723e */ /* 0x000fe200024050ff */
[----:B------:R-:W-:Y:S01]  /*5f70*/  @P1 STG.E desc[UR38][R6.64+0x1a4], R77 ;  /* 0x0001a44d06001986 */ /* 0x000fe2000c101926 */
[----:B------:R-:W-:Y:S01]  /*5f80*/  ISETP.GT.AND P1, PT, R4, 0x78, PT ;  /* 0x000000780400780c */ /* 0x000fe20003f24270 */
[----:B------:R-:W-:Y:S01]  /*5f90*/  @P4 IMAD.MOV.U32 R4, RZ, RZ, R8 ;  /* 0x000000ffff044224 */ /* 0x000fe200078e0008 */
[----:B------:R-:W-:Y:S01]  /*5fa0*/  F2FP.TF32.F32.PACK_B R85, R85 ;  /* 0x00000055ff55723e */ /* 0x000fe200024050ff */
[----:B0-----:R-:W-:Y:S01]  /*5fb0*/  @P4 IMAD.MOV.U32 R5, RZ, RZ, R9 ;  /* 0x000000ffff054224 */ /* 0x001fe200078e0009 */
[----:B------:R-:W-:Y:S01]  /*5fc0*/  F2FP.TF32.F32.PACK_B R87, R87 ;  /* 0x00000057ff57723e */ /* 0x000fe200024050ff */
[----:B-1----:R-:W-:-:S03]  /*5fd0*/  FMUL R11, R80, R23 ;  /* 0x00000017500b7220 */ /* 0x002fc60000400000 */
[----:B------:R0:W-:Y:S01]  /*5fe0*/  @P4 STG.E desc[UR38][R4.64+0x1a0], R13 ;  /* 0x0001a00d04004986 */ /* 0x0001e2000c101926 */
[C---:B------:R-:W-:Y:S02]  /*5ff0*/  ISETP.GT.AND P4, PT, R3.reuse, RZ, P3 ;  /* 0x000000ff0300720c */ /* 0x040fe40001f84270 */
[----:B------:R-:W-:Y:S02]  /*6000*/  ISETP.GT.AND P3, PT, R3, 0x8, P3 ;  /* 0x000000080300780c */ /* 0x000fe40001f64270 */
[----:B------:R-:W-:Y:S01]  /*6010*/  F2FP.TF32.F32.PACK_B R11, R11 ;  /* 0x0000000bff0b723e */ /* 0x000fe200024050ff */
[----:B0-----:R-:W-:Y:S02]  /*6020*/  @P5 IMAD.MOV.U32 R4, RZ, RZ, R8 ;  /* 0x000000ffff045224 */ /* 0x001fe400078e0008 */
[----:B------:R-:W-:Y:S01]  /*6030*/  FMUL R13, R86, R23 ;  /* 0x00000017560d7220 */ /* 0x000fe20000400000 */
[----:B------:R-:W-:-:S04]  /*6040*/  @P5 IMAD.MOV.U32 R5, RZ, RZ, R9 ;  /* 0x000000ffff055224 */ /* 0x000fc800078e0009 */
[----:B------:R-:W-:Y:S01]  /*6050*/  F2FP.TF32.F32.PACK_B R13, R13 ;  /* 0x0000000dff0d723e */ /* 0x000fe200024050ff */
[----:B------:R0:W-:Y:S01]  /*6060*/  @P5 STG.E desc[UR38][R4.64+0x1a4], R79 ;  /* 0x0001a44f04005986 */ /* 0x0001e2000c101926 */
[C---:B------:R-:W-:Y:S02]  /*6070*/  ISETP.GT.AND P5, PT, R3.reuse, RZ, P2 ;  /* 0x000000ff0300720c */ /* 0x040fe400017a4270 */
[----:B------:R-:W-:Y:S01]  /*6080*/  ISETP.GT.AND P2, PT, R3, 0x8, P2 ;  /* 0x000000080300780c */ /* 0x000fe20001744270 */
[----:B0-----:R-:W-:Y:S02]  /*6090*/  @P4 IMAD.MOV.U32 R4, RZ, RZ, R6 ;  /* 0x000000ffff044224 */ /* 0x001fe400078e0006 */
[----:B------:R-:W-:-:S05]  /*60a0*/  @P4 IMAD.MOV.U32 R5, RZ, RZ, R7 ;  /* 0x000000ffff054224 */ /* 0x000fca00078e0007 */
        /* <DEDUP_REMOVED lines=10> */
[----:B------:R0:W-:Y:S02]  /*6150*/  @P3 STG.E desc[UR38][R4.64+0x1c0], R15 ;  /* 0x0001c00f04003986 */ /* 0x0001e4000c101926 */
[----:B0-----:R-:W-:Y:S02]  /*6160*/  @P2 IMAD.MOV.U32 R4, RZ, RZ, R8 ;  /* 0x000000ffff042224 */ /* 0x001fe400078e0008 */
[----:B------:R-:W-:-:S05]  /*6170*/  @P2 IMAD.MOV.U32 R5, RZ, RZ, R9 ;  /* 0x000000ffff052224 */ /* 0x000fca00078e0009 */
[----:B------:R0:W-:Y:S02]  /*6180*/  @P2 STG.E desc[UR38][R4.64+0x1c4], R83 ;  /* 0x0001c45304002986 */ /* 0x0001e4000c101926 */
[----:B0-----:R-:W-:Y:S02]  /*6190*/  @P4 IMAD.MOV.U32 R4, RZ, RZ, R6 ;  /* 0x000000ffff044224 */ /* 0x001fe400078e0006 */
[----:B------:R-:W-:-:S05]  /*61a0*/  @P4 IMAD.MOV.U32 R5, RZ, RZ, R7 ;  /* 0x000000ffff054224 */ /* 0x000fca00078e0007 */
[----:B------:R0:W-:Y:S04]  /*61b0*/  @P4 STG.E desc[UR38][R4.64+0x1e0], R21 ;  /* 0x0001e01504004986 */ /* 0x0001e8000c101926 */
[----:B------:R1:W-:Y:S01]  /*61c0*/  @P5 STG.E desc[UR38][R6.64+0x1e4], R85 ;  /* 0x0001e45506005986 */ /* 0x0003e2000c101926 */
[----:B0-----:R-:W-:Y:S02]  /*61d0*/  @P1 IMAD.MOV.U32 R4, RZ, RZ, R8 ;  /* 0x000000ffff041224 */ /* 0x001fe400078e0008 */
[----:B------:R-:W-:-:S05]  /*61e0*/  @P1 IMAD.MOV.U32 R5, RZ, RZ, R9 ;  /* 0x000000ffff051224 */ /* 0x000fca00078e0009 */
[----:B------:R1:W-:Y:S04]  /*61f0*/  @P1 STG.E desc[UR38][R4.64+0x1e0], R13 ;  /* 0x0001e00d04001986 */ /* 0x0003e8000c101926 */
[----:B------:R1:W-:Y:S02]  /*6200*/  @P0 STG.E desc[UR38][R8.64+0x1e4], R87 ;  /* 0x0001e45708000986 */ /* 0x0003e4000c101926 */
.L_x_158:
[----:B------:R-:W-:Y:S05]  /*6210*/  BSYNC B0 ;  /* 0x0000000000007941 */ /* 0x000fea0003800000 */
.L_x_32:
[----:B------:R-:W-:Y:S01]  /*6220*/  IADD3 R16, P0, R16, UR36, RZ ;  /* 0x0000002410107c10 */ /* 0x000fe2000ff1e0ff */
[----:B------:R-:W-:Y:S01]  /*6230*/  ULDC.64 UR4, c[0x0][0x650] ;  /* 0x0001940000047ab9 */ /* 0x000fe20000000a00 */
[----:B------:R-:W-:Y:S01]  /*6240*/  PRMT R3, RZ, 0x7610, R3 ;  /* 0x00007610ff037816 */ /* 0x000fe20000000003 */
[----:B------:R-:W-:Y:S01]  /*6250*/  IMAD.MOV.U32 R100, RZ, RZ, -0x1 ;  /* 0xffffffffff647424 */ /* 0x000fe200078e00ff */
[----:B------:R-:W-:Y:S01]  /*6260*/  IADD3.X R17, R17, UR42, RZ, P0, !PT ;  /* 0x0000002a11117c10 */ /* 0x000fe200087fe4ff */
[----:B--2---:R-:W-:Y:S01]  /*6270*/  IMAD.MOV.U32 R101, RZ, RZ, -0x1 ;  /* 0xffffffffff657424 */ /* 0x004fe200078e00ff */
[----:B------:R-:W-:-:S04]  /*6280*/  ISETP.GE.U32.AND P0, PT, R16, UR4, PT ;  /* 0x0000000410007c0c */ /* 0x000fc8000bf06070 */
[----:B------:R-:W-:-:S13]  /*6290*/  ISETP.GE.U32.AND.EX P0, PT, R17, UR5, PT, P0 ;  /* 0x0000000511007c0c */ /* 0x000fda000bf06100 */
[----:B------:R-:W-:Y:S05]  /*62a0*/  @P0 BRA `(.L_x_159) ;  /* 0x00000004004c0947 */ /* 0x000fea0003800000 */
[----:B0-----:R-:W0:Y:S01]  /*62b0*/  LDC.64 R10, c[0x0][0x628] ;  /* 0x00018a00ff0a7b82 */ /* 0x001e220000000a00 */
[----:B-1--4-:R-:W1:Y:S01]  /*62c0*/  S2R R12, SR_CTAID.X ;  /* 0x00000000000c7919 */ /* 0x012e620000002500 */
[----:B---3--:R-:W-:Y:S02]  /*62d0*/  IMAD.MOV.U32 R8, RZ, RZ, R16 ;  /* 0x000000ffff087224 */ /* 0x008fe400078e0010 */
[----:B------:R-:W-:Y:S01]  /*62e0*/  IMAD.MOV.U32 R9, RZ, RZ, R17 ;  /* 0x000000ffff097224 */ /* 0x000fe200078e0011 */
[----:B------:R-:W2:Y:S03]  /*62f0*/  S2R R20, SR_CTAID.Y ;  /* 0x0000000000147919 */ /* 0x000ea60000002600 */
[----:B------:R-:W3:Y:S08]  /*6300*/  LDC R0, c[0x0][0x630] ;  /* 0x00018c00ff007b82 */ /* 0x000ef00000000800 */
[----:B------:R-:W4:Y:S01]  /*6310*/  LDC.64 R14, c[0x0][0x620] ;  /* 0x00018800ff0e7b82 */ /* 0x000f220000000a00 */
[----:B0-----:R-:W-:-:S04]  /*6320*/  ISETP.NE.U32.AND P0, PT, R10, RZ, PT ;  /* 0x000000ff0a00720c */ /* 0x001fc80003f05070 */
[----:B------:R-:W-:-:S13]  /*6330*/  ISETP.NE.AND.EX P0, PT, R11, RZ, PT, P0 ;  /* 0x000000ff0b00720c */ /* 0x000fda0003f05300 */
[----:B-1234-:R-:W-:Y:S05]  /*6340*/  @!P0 BRA `(.L_x_160) ;  /* 0x0000000000288947 */ /* 0x01efea0003800000 */
        /* <DEDUP_REMOVED lines=10> */
.L_x_160:
[-CC-:B------:R-:W-:Y:S01]  /*63f0*/  SHF.R.U64 R101, R8, R0.reuse, R9.reuse ;  /* 0x0000000008657219 */ /* 0x180fe20000001209 */
[----:B------:R-:W0:Y:S01]  /*6400*/  LDC.64 R26, c[0x0][0x640] ;  /* 0x00019000ff1a7b82 */ /* 0x000e220000000a00 */
[----:B------:R-:W-:Y:S01]  /*6410*/  SHF.R.U32.HI R0, RZ, R0, R9 ;  /* 0x00000000ff007219 */ /* 0x000fe20000011609 */
[----:B------:R-:W-:Y:S01]  /*6420*/  ULDC UR4, c[0x0][0x150] ;  /* 0x0000540000047ab9 */ /* 0x000fe20000000800 */
[----:B------:R-:W-:Y:S02]  /*6430*/  IADD3 R3, P0, RZ, -R101, RZ ;  /* 0x80000065ff037210 */ /* 0x000fe40007f1e0ff */
[----:B------:R-:W-:-:S03]  /*6440*/  I2FP.F32.U32 R7, R12 ;  /* 0x0000000c00077245 */ /* 0x000fc60000201000 */
[----:B------:R-:W1:Y:S01]  /*6450*/  LDC R6, c[0x0][0x618] ;  /* 0x00018600ff067b82 */ /* 0x000e620000000800 */
[----:B------:R-:W-:Y:S02]  /*6460*/  IMAD.X R5, RZ, RZ, ~R0, P0 ;  /* 0x000000ffff057224 */ /* 0x000fe400000e0e00 */
[----:B------:R-:W-:Y:S01]  /*6470*/  FMUL R7, R7, UR4 ;  /* 0x0000000407077c20 */ /* 0x000fe20008400000 */
[----:B------:R-:W-:Y:S01]  /*6480*/  ULDC UR4, c[0x0][0x154] ;  /* 0x0000550000047ab9 */ /* 0x000fe20000000800 */
[-C--:B------:R-:W-:Y:S02]  /*6490*/  IMAD R0, R5, R14.reuse, RZ ;  /* 0x0000000e05007224 */ /* 0x080fe400078e02ff */
[C---:B------:R-:W-:Y:S01]  /*64a0*/  IMAD.WIDE.U32 R4, R3.reuse, R14, R16 ;  /* 0x0000000e03047225 */ /* 0x040fe200078e0010 */
[----:B------:R-:W2:Y:S01]  /*64b0*/  LDC R8, c[0x0][0x608] ;  /* 0x00018200ff087b82 */ /* 0x000ea20000000800 */
[----:B------:R-:W3:Y:S02]  /*64c0*/  F2I.U32.TRUNC.NTZ R7, R7 ;  /* 0x0000000700077305 */ /* 0x000ee4000020f000 */
[----:B------:R-:W-:Y:S01]  /*64d0*/  IMAD R3, R3, R15, R0 ;  /* 0x0000000f03037224 */ /* 0x000fe200078e0200 */
[----:B------:R-:W-:-:S03]  /*64e0*/  I2FP.F32.U32 R0, R20 ;  /* 0x0000001400007245 */ /* 0x000fc60000201000 */
[----:B------:R-:W-:Y:S01]  /*64f0*/  IMAD.IADD R3, R5, 0x1, R3 ;  /* 0x0000000105037824 */ /* 0x000fe200078e0203 */
[----:B------:R-:W4:Y:S01]  /*6500*/  LDC R11, c[0x0][0x658] ;  /* 0x00019600ff0b7b82 */ /* 0x000f220000000800 */
[----:B0-----:R-:W-:-:S04]  /*6510*/  ISETP.NE.U32.AND P0, PT, R26, RZ, PT ;  /* 0x000000ff1a00720c */ /* 0x001fc80003f05070 */
[----:B------:R-:W-:-:S03]  /*6520*/  ISETP.NE.AND.EX P0, PT, R27, RZ, PT, P0 ;  /* 0x000000ff1b00720c */ /* 0x000fc60003f05300 */
[----:B------:R-:W0:Y:S01]  /*6530*/  LDC R9, c[0x0][0x144] ;  /* 0x00005100ff097b82 */ /* 0x000e220000000800 */
[-C--:B-1----:R-:W-:Y:S01]  /*6540*/  SHF.R.U64 R10, R4, R6.reuse, R3 ;  /* 0x00000006040a7219 */ /* 0x082fe20000001203 */
[----:B---3--:R-:W-:Y:S01]  /*6550*/  IMAD.MOV R7, RZ, RZ, -R7 ;  /* 0x000000ffff077224 */ /* 0x008fe200078e0a07 */
[----:B------:R-:W-:Y:S01]  /*6560*/  SHF.R.U32.HI R3, RZ, R6, R3 ;  /* 0x00000006ff037219 */ /* 0x000fe20000011603 */
[----:B------:R-:W-:-:S04]  /*6570*/  FMUL R6, R0, UR4 ;  /* 0x0000000400067c20 */ /* 0x000fc80008400000 */
[----:B------:R-:W1:Y:S01]  /*6580*/  LDC R21, c[0x0][0x148] ;  /* 0x00005200ff157b82 */ /* 0x000e620000000800 */
[----:B------:R3:W0:Y:S01]  /*6590*/  F2I.U32.TRUNC.NTZ R14, R6 ;  /* 0x00000006000e7305 */ /* 0x000622000020f000 */
[-CC-:B--2---:R-:W-:Y:S02]  /*65a0*/  SHF.R.U64 R13, R10, R8.reuse, R3.reuse ;  /* 0x000000080a0d7219 */ /* 0x184fe40000001203 */
[----:B------:R-:W-:-:S04]  /*65b0*/  SHF.R.U32.HI R0, RZ, R8, R3 ;  /* 0x00000008ff007219 */ /* 0x000fc80000011603 */
[----:B-----5:R-:W2:Y:S01]  /*65c0*/  LDC R24, c[0x0][0x648] ;  /* 0x00019200ff187b82 */ /* 0x020ea20000000800 */
[-CC-:B----4-:R-:W-:Y:S02]  /*65d0*/  SHF.R.U64 R15, R13, R11.reuse, R0.reuse ;  /* 0x0000000b0d0f7219 */ /* 0x190fe40000001200 */
[----:B------:R-:W-:-:S03]  /*65e0*/  SHF.R.U32.HI R5, RZ, R11, R0 ;  /* 0x0000000bff057219 */ /* 0x000fc60000011600 */
[----:B------:R-:W-:Y:S02]  /*65f0*/  IMAD.MOV.U32 R4, RZ, RZ, R15 ;  /* 0x000000ffff047224 */ /* 0x000fe400078e000f */
[----:B------:R-:W4:Y:S01]  /*6600*/  LDC R28, c[0x0][0x638] ;  /* 0x00018e00ff1c7b82 */ /* 0x000f220000000800 */
[----:B0-----:R-:W-:-:S07]  /*6610*/  IMAD R25, R9, R7, R12 ;  /* 0x0000000709197224 */ /* 0x001fce00078e020c */
[----:B------:R-:W0:Y:S08]  /*6620*/  LDC R29, c[0x0][0x610] ;  /* 0x00018400ff1d7b82 */ /* 0x000e300000000800 */
[----:B------:R-:W0:Y:S01]  /*6630*/  LDC R30, c[0x0][0x600] ;  /* 0x00018000ff1e7b82 */ /* 0x000e220000000800 */
[----:B-123--:R-:W-:Y:S05]  /*6640*/  @!P0 BRA `(.L_x_161) ;  /* 0x0000000000288947 */ /* 0x00efea0003800000 */
[----:B------:R-:W1:Y:S02]  /*6650*/  LDC R0, c[0x0][0x64c] ;  /* 0x00019300ff007b82 */ /* 0x000e640000000800 */
[----:B-1----:R-:W-:-:S05]  /*6660*/  IADD3 R3, P0, R15, R0, RZ ;  /* 0x000000000f037210 */ /* 0x002fca0007f1e0ff */
        /* <DEDUP_REMOVED lines=8> */
.L_x_161:
[----:B------:R-:W-:Y:S01]  /*66f0*/  ISETP.NE.AND P0, PT, R2, 0x1, PT ;  /* 0x000000010200780c */ /* 0x000fe20003f05270 */
[----:B------:R-:W-:Y:S01]  /*6700*/  IMAD.MOV R14, RZ, RZ, -R14 ;  /* 0x000000ffff0e7224 */ /* 0x000fe200078e0a0e */
[----:B------:R-:W-:Y:S02]  /*6710*/  SHF.R.U64 R3, R4, R24, R5 ;  /* 0x0000001804037219 */ /* 0x000fe40000001205 */
[----:B------:R-:W-:Y:S02]  /*6720*/  LOP3.LUT R0, R13, R98, RZ, 0xc0, !PT ;  /* 0x000000620d007212 */ /* 0x000fe400078ec0ff */
[----:B------:R-:W-:Y:S01]  /*6730*/  LOP3.LUT R10, R10, R97, RZ, 0xc0, !PT ;  /* 0x000000610a0a7212 */ /* 0x000fe200078ec0ff */
[----:B------:R-:W-:Y:S02]  /*6740*/  IMAD.MOV R4, RZ, RZ, -R3 ;  /* 0x000000ffff047224 */ /* 0x000fe400078e0a03 */
[----:B------:R-:W-:Y:S02]  /*6750*/  IMAD R0, R93, R3, R0 ;  /* 0x000000035d007224 */ /* 0x000fe400078e0200 */
[----:B----4-:R-:W-:-:S02]  /*6760*/  IMAD R3, R4, R28, R15 ;  /* 0x0000001c04037224 */ /* 0x010fc400078e020f */
[----:B------:R-:W-:Y:S02]  /*6770*/  @P0 IMAD R25, R21, R14, R20 ;  /* 0x0000000e15190224 */ /* 0x000fe400078e0214 */
[----:B0-----:R-:W-:Y:S02]  /*6780*/  IMAD R5, R3, R30, R10 ;  /* 0x0000001e03057224 */ /* 0x001fe400078e020a */
[----:B------:R-:W-:Y:S02]  /*6790*/  IMAD R0, R0, R29, R25 ;  /* 0x0000001d00007224 */ /* 0x000fe400078e0219 */
[----:B------:R-:W-:-:S03]  /*67a0*/  IMAD.MOV.U32 R4, RZ, RZ, 0x1 ;  /* 0x00000001ff047424 */ /* 0x000fc600078e00ff */
[----:B------:R-:W-:Y:S02]  /*67b0*/  SEL R100, R5, R0, !P0 ;  /* 0x0000000005647207 */ /* 0x000fe40004000000 */
[----:B------:R-:W-:Y:S02]  /*67c0*/  PRMT R3, R4, 0x7610, R3 ;  /* 0x0000761004037816 */ /* 0x000fe40000000003 */
[----:B------:R-:W-:-:S07]  /*67d0*/  SEL R0, R0, R5, !P0 ;  /* 0x0000000500007207 */ /* 0x000fce0004000000 */
.L_x_159:
[----:B------:R-:W-:Y:S01]  /*67e0*/  LOP3.LUT P0, RZ, R3, 0xff, RZ, 0xc0, !PT ;  /* 0x000000ff03ff7812 */ /* 0x000fe2000780c0ff */
[----:B------:R-:W-:Y:S01]  /*67f0*/  UIMAD.WIDE.U32 UR4, UR41, -0x33333333, URZ ;  /* 0xcccccccd290478a5 */ /* 0x000fe2000f8e003f */
[----:B------:R-:W-:-:S03]  /*6800*/  IMAD.MOV.U32 R103, RZ, RZ, R0 ;  /* 0x000000ffff677224 */ /* 0x000fc600078e0000 */
[----:B------:R-:W-:-:S04]  /*6810*/  USHF.R.U32.HI UR4, URZ, 0x2, UR5 ;  /* 0x000000023f047899 */ /* 0x000fc80008011605 */
[----:B------:R-:W-:-:S04]  /*6820*/  UIMAD UR41, UR4, -0x5, UR41 ;  /* 0xfffffffb042978a4 */ /* 0x000fc8000f8e0229 */
[----:B------:R-:W-:Y:S08]  /*6830*/  @P0 BRA `(.L_x_162) ;  /* 0xffffffac00180947 */ /* 0x000ff0000383ffff */
[----:B------:R-:W-:Y:S05]  /*6840*/  EXIT ;  /* 0x000000000000794d */ /* 0x000fea0003800000 */
.L_x_7:
        /* <DEDUP_REMOVED lines=26> */
.L_x_164:
[----:B------:R-:W0:Y:S01]  /*69f0*/  LDC.64 R30, c[0x0][0x640] ;  /* 0x00019000ff1e7b82 */ /* 0x000e220000000a00 */
[-CC-:B------:R-:W-:Y:S01]  /*6a00*/  SHF.R.U64 R22, R14, R8.reuse, R15.reuse ;  /* 0x000000080e167219 */ /* 0x180fe2000000120f */
[----:B------:R-:W-:Y:S01]  /*6a10*/  IMAD.MOV.U32 R27, RZ, RZ, 0x1 ;  /* 0x00000001ff1b7424 */ /* 0x000fe200078e00ff */
[----:B------:R-:W-:Y:S02]  /*6a20*/  SHF.R.U32.HI R7, RZ, R8, R15 ;  /* 0x00000008ff077219 */ /* 0x000fe4000001160f */
[----:B------:R-:W-:-:S03]  /*6a30*/  IADD3 R13, P0, RZ, -R22, RZ ;  /* 0x80000016ff0d7210 */ /* 0x000fc60007f1e0ff */
[----:B------:R-:W1:Y:S02]  /*6a40*/  LDC R12, c[0x0][0x618] ;  /* 0x00018600ff0c7b82 */ /* 0x000e640000000800 */
[----:B------:R-:W-:Y:S02]  /*6a50*/  IMAD.X R7, RZ, RZ, ~R7, P0 ;  /* 0x000000ffff077224 */ /* 0x000fe400000e0e07 */
[----:B------:R-:W-:-:S04]  /*6a60*/  IMAD.WIDE.U32 R10, R13, R24, R16 ;  /* 0x000000180d0a7225 */ /* 0x000fc800078e0010 */
[----:B------:R-:W2:Y:S01]  /*6a70*/  LDC R14, c[0x0][0x608] ;  /* 0x00018200ff0e7b82 */ /* 0x000ea20000000800 */
[----:B------:R-:W-:-:S04]  /*6a80*/  IMAD R8, R7, R24, RZ ;  /* 0x0000001807087224 */ /* 0x000fc800078e02ff */
[----:B------:R-:W-:-:S03]  /*6a90*/  IMAD R7, R13, R25, R8 ;  /* 0x000000190d077224 */ /* 0x000fc600078e0208 */
[----:B------:R-:W3:Y:S01]  /*6aa0*/  LDC R28, c[0x0][0x658] ;  /* 0x00019600ff1c7b82 */ /* 0x000ee20000000800 */
[----:B------:R-:W-:Y:S01]  /*6ab0*/  IMAD.IADD R7, R11, 0x1, R7 ;  /* 0x000000010b077824 */ /* 0x000fe200078e0207 */
[----:B0-----:R-:W-:Y:S01]  /*6ac0*/  ISETP.NE.U32.AND P0, PT, R30, RZ, PT ;  /* 0x000000ff1e00720c */ /* 0x001fe20003f05070 */
[----:B------:R-:W-:-:S03]  /*6ad0*/  IMAD.MOV.U32 R11, RZ, RZ, -0x1 ;  /* 0xffffffffff0b7424 */ /* 0x000fc600078e00ff */
        /* <DEDUP_REMOVED lines=8> */
[-C--:B---3--:R-:W-:Y:S02]  /*6b60*/  SHF.L.U32 R10, R11, R28.reuse, RZ ;  /* 0x0000001c0b0a7219 */ /* 0x088fe400000006ff */
[--C-:B------:R-:W-:Y:S02]  /*6b70*/  SHF.R.U64 R26, R24, R28, R7.reuse ;  /* 0x0000001c181a7219 */ /* 0x100fe40000001207 */
[----:B------:R-:W-:Y:S02]  /*6b80*/  LOP3.LUT R29, RZ, R10, RZ, 0x33, !PT ;  /* 0x0000000aff1d7212 */ /* 0x000fe400078e33ff */
[----:B------:R-:W-:Y:S01]  /*6b90*/  SHF.R.U32.HI R11, RZ, R28, R7 ;  /* 0x0000001cff0b7219 */ /* 0x000fe20000011607 */
[----:B------:R-:W3:Y:S01]  /*6ba0*/  LDC R32, c[0x0][0x610] ;  /* 0x00018400ff207b82 */ /* 0x000ee20000000800 */
[----:B------:R-:W-:Y:S01]  /*6bb0*/  IMAD.MOV.U32 R10, RZ, RZ, R26 ;  /* 0x000000ffff0a7224 */ /* 0x000fe200078e001a */
[----:B------:R-:W-:Y:S06]  /*6bc0*/  @!P0 BRA `(.L_x_165) ;  /* 0x0000000000288947 */ /* 0x000fec0003800000 */
        /* <DEDUP_REMOVED lines=10> */
.L_x_165:
[----:B------:R-:W-:Y:S02]  /*6c70*/  ISETP.NE.AND P0, PT, R2, 0x1, PT ;  /* 0x000000010200780c */ /* 0x000fe40003f05270 */
[----:B-1----:R-:W-:Y:S01]  /*6c80*/  SHF.R.U64 R8, R10, R8, R11 ;  /* 0x000000080a087219 */ /* 0x002fe2000000120b */
[----:B0-----:R-:W-:Y:S01]  /*6c90*/  VIADD R11, R21, 0xffffffff ;  /* 0xffffffff150b7836 */ /* 0x001fe20000000000 */
[----:B------:R-:W-:Y:S02]  /*6ca0*/  SHF.L.U32 R27, R27, R28, RZ ;  /* 0x0000001c1b1b7219 */ /* 0x000fe400000006ff */
[----:B------:R-:W-:Y:S01]  /*6cb0*/  LOP3.LUT R5, R24, R29, RZ, 0xc0, !PT ;  /* 0x0000001d18057212 */ /* 0x000fe200078ec0ff */
[----:B------:R-:W-:-:S04]  /*6cc0*/  IMAD.MOV R7, RZ, RZ, -R8 ;  /* 0x000000ffff077224 */ /* 0x000fc800078e0a08 */
[----:B------:R-:W-:Y:S02]  /*6cd0*/  IMAD R5, R27, R8, R5 ;  /* 0x000000081b057224 */ /* 0x000fe400078e0205 */
[----:B------:R-:W-:Y:S01]  /*6ce0*/  @P0 IMAD R6, R9, R23, R4 ;  /* 0x0000001709060224 */ /* 0x000fe200078e0204 */
[----:B------:R-:W-:Y:S01]  /*6cf0*/  LOP3.LUT R9, R20, R11, RZ, 0xc0, !PT ;  /* 0x0000000b14097212 */ /* 0x000fe200078ec0ff */
[----:B--2---:R-:W-:Y:S02]  /*6d00*/  IMAD R4, R7, R25, R26 ;  /* 0x0000001907047224 */ /* 0x004fe400078e021a */
[----:B---3--:R-:W-:Y:S02]  /*6d10*/  IMAD R6, R5, R32, R6 ;  /* 0x0000002005067224 */ /* 0x008fe400078e0206 */
[----:B------:R-:W-:Y:S02]  /*6d20*/  IMAD R5, R4, R21, R9 ;  /* 0x0000001504057224 */ /* 0x000fe400078e0209 */
[----:B------:R-:W-:-:S02]  /*6d30*/  IMAD.MOV.U32 R8, RZ, RZ, 0x1 ;  /* 0x00000001ff087424 */ /* 0x000fc400078e00ff */
[----:B------:R-:W-:Y:S01]  /*6d40*/  IMAD.MOV.U32 R7, RZ, RZ, R22 ;  /* 0x000000ffff077224 */ /* 0x000fe200078e0016 */
[----:B------:R-:W-:Y:S02]  /*6d50*/  SEL R21, R5, R6, !P0 ;  /* 0x0000000605157207 */ /* 0x000fe40004000000 */
[----:B------:R-:W-:-:S07]  /*6d60*/  SEL R20, R6, R5, !P0 ;  /* 0x0000000506147207 */ /* 0x000fce0004000000 */
.L_x_163:
[----:B------:R-:W-:-:S08]  /*6d70*/  NOP ;  /* 0x0000000000007918 */ /* 0x000fd00000000000 */
[----:B------:R-:W0:-:S00]  /*6d80*/  USETMAXREG.DEALLOC.CTAPOOL 0x28 ;  /* 0x00000028000079c8 */ /* 0x000e0000080e0500 */
[----:B0-----:R-:W-:-:S13]  /*6d90*/  ISETP.NE.AND P0, PT, R3, RZ, PT ;  /* 0x000000ff0300720c */ /* 0x001fda0003f05270 */
[----:B------:R-:W-:Y:S05]  /*6da0*/  @P0 EXIT ;  /* 0x000000000000094d */ /* 0x000fea0003800000 */
[----:B------:R-:W-:Y:S01]  /*6db0*/  LOP3.LUT P0, RZ, R8, 0xff, RZ, 0xc0, !PT ;  /* 0x000000ff08ff7812 */ /* 0x000fe2000780c0ff */
[----:B------:R-:W-:Y:S02]  /*6dc0*/  IMAD.MOV.U32 R3, RZ, RZ, 0x1 ;  /* 0x00000001ff037424 */ /* 0x000fe400078e00ff */
[----:B------:R-:W-:-:S10]  /*6dd0*/  IMAD.MOV.U32 R8, RZ, RZ, RZ ;  /* 0x000000ffff087224 */ /* 0x000fd400078e00ff */
[----:B------:R-:W-:Y:S05]  /*6de0*/  @!P0 BRA `(.L_x_166) ;  /* 0x0000000c00288947 */ /* 0x000fea0003800000 */
[----:B------:R-:W0:Y:S01]  /*6df0*/  LDC R3, c[0x0][0x28c] ;  /* 0x0000a300ff037b82 */ /* 0x000e220000000800 */
[----:B------:R-:W1:Y:S01]  /*6e00*/  S2R R13, SR_CgaCtaId ;  /* 0x00000000000d7919 */ /* 0x000e620000008800 */
[----:B------:R-:W-:Y:S01]  /*6e10*/  ULDC UR5, c[0x0][0x658] ;  /* 0x0001960000057ab9 */ /* 0x000fe20000000800 */
[----:B------:R-:W-:Y:S01]  /*6e20*/  UMOV UR6, 0xffffffff ;  /* 0xffffffff00067882 */ /* 0x000fe20000000000 */
[----:B------:R-:W-:Y:S01]  /*6e30*/  BSSY B0, `(.L_x_166) ;  /* 0x00000c5000007945 */ /* 0x000fe20003800000 */
[----:B------:R-:W-:Y:S01]  /*6e40*/  USHF.L.U32 UR6, UR6, UR5, URZ ;  /* 0x0000000506067299 */ /* 0x000fe2000800063f */
[----:B------:R-:W-:Y:S01]  /*6e50*/  IMAD.MOV.U32 R10, RZ, RZ, 0x1 ;  /* 0x00000001ff0a7424 */ /* 0x000fe200078e00ff */
[----:B------:R-:W-:Y:S01]  /*6e60*/  LOP3.LUT R9, R18, 0x2, RZ, 0xfc, !PT ;  /* 0x0000000212097812 */ /* 0x000fe200078efcff */
[----:B------:R-:W-:Y:S01]  /*6e70*/  IMAD.MOV.U32 R8, RZ, RZ, RZ ;  /* 0x000000ffff087224 */ /* 0x000fe200078e00ff */
[----:B------:R-:W-:Y:S01]  /*6e80*/  ULDC UR4, c[0x0][0x600] ;  /* 0x0001800000047ab9 */ /* 0x000fe20000000800 */
[----:B------:R-:W-:Y:S01]  /*6e90*/  UMOV UR7, 0x1 ;  /* 0x0000000100077882 */ /* 0x000fe20000000000 */
[----:B------:R-:W-:-:S02]  /*6ea0*/  UIADD3 UR15, UR4, -0x1, URZ ;  /* 0xffffffff040f7890 */ /* 0x000fc4000fffe03f */
[----:B------:R-:W-:Y:S02]  /*6eb0*/  USHF.L.U32 UR17, UR7, UR5, URZ ;  /* 0x0000000507117299 */ /* 0x000fe4000800063f */
[----:B------:R-:W-:Y:S01]  /*6ec0*/  ULOP3.LUT UR16, URZ, UR6, URZ, 0x33, !UPT ;  /* 0x000000063f107292 */ /* 0x000fe2000f8e333f */
[----:B------:R-:W-:Y:S01]  /*6ed0*/  ULDC.64 UR20, c[0x0][0x198] ;  /* 0x0000660000147ab9 */ /* 0x000fe20000000a00 */
[----:B0-----:R-:W-:-:S05]  /*6ee0*/  VIADD R3, R3, 0x1f ;  /* 0x0000001f03037836 */ /* 0x001fca0000000000 */
[----:B------:R-:W-:-:S04]  /*6ef0*/  SHF.R.S32.HI R4, RZ, 0x1f, R3 ;  /* 0x0000001fff047819 */ /* 0x000fc80000011403 */
[----:B------:R-:W-:Y:S01]  /*6f00*/  LEA.HI R4, R4, R3, RZ, 0x5 ;  /* 0x0000000304047211 */ /* 0x000fe200078f28ff */
[C---:B-1----:R-:W-:Y:S02]  /*6f10*/  IMAD.SHL.U32 R12, R13.reuse, 0x40, RZ ;  /* 0x000000400d0c7824 */ /* 0x042fe400078e00ff */
[----:B------:R-:W-:Y:S01]  /*6f20*/  IMAD.SHL.U32 R13, R13, 0x800, RZ ;  /* 0x000008000d0d7824 */ /* 0x000fe200078e00ff */
[----:B------:R-:W-:Y:S01]  /*6f30*/  SHF.R.S32.HI R11, RZ, 0x5, R4 ;  /* 0x00000005ff0b7819 */ /* 0x000fe20000011404 */
[----:B------:R-:W-:Y:S01]  /*6f40*/  IMAD.MOV.U32 R3, RZ, RZ, 0x1 ;  /* 0x00000001ff037424 */ /* 0x000fe200078e00ff */
[----:B------:R-:W-:Y:S02]  /*6f50*/  LOP3.LUT R12, R12, 0x40, RZ, 0xc0, !PT ;  /* 0x000000400c0c7812 */ /* 0x000fe400078ec0ff */
[----:B------:R-:W-:Y:S01]  /*6f60*/  LOP3.LUT R13, R13, 0x800, RZ, 0xc0, !PT ;  /* 0x000008000d0d7812 */ /* 0x000fe200078ec0ff */
[----:B------:R-:W-:-:S07]  /*6f70*/  VIADD R19, R11, 0x1 ;  /* 0x000000010b137836 */ /* 0x000fce0000000000 */
.L_x_177:
[----:B------:R-:W-:-:S03]  /*6f80*/  UMOV UR4, 0xffffffff ;  /* 0xffffffff00047882 */ /* 0x000fc60000000000 */
[----:B------:R-:W-:Y:S05]  /*6f90*/  BRA.DIV UR4, `(.L_x_167) ;  /* 0x0000000e04c87947 */ /* 0x000fea000b800000 */
[----:B------:R-:W-:-:S13]  /*6fa0*/  ELECT P6, URZ, PT ;  /* 0x00000000003f782f */ /* 0x000fda00038c0000 */
.L_x_189:
[----:B------:R-:W0:Y:S01]  /*6fb0*/  LDC R4, c[0x0][0x28c] ;  /* 0x0000a300ff047b82 */ /* 0x000e220000000800 */
[----:B------:R-:W-:Y:S01]  /*6fc0*/  BSSY B1, `(.L_x_168) ;  /* 0x0000038000017945 */ /* 0x000fe20003800000 */
[----:B0-----:R-:W-:-:S13]  /*6fd0*/  ISETP.LT.OR P6, PT, R4, 0x1, !P6 ;  /* 0x000000010400780c */ /* 0x001fda00077c1670 */
[----:B------:R-:W-:Y:S05]  /*6fe0*/  @P6 BRA `(.L_x_169) ;  /* 0x0000000000d46947 */ /* 0x000fea0003800000 */
[----:B------:R-:W-:Y:S02]  /*6ff0*/  IMAD R21, R21, 0x80, R12 ;  /* 0x0000008015157824 */ /* 0x000fe400078e020c */
[----:B------:R-:W-:Y:S02]  /*7000*/  IMAD.SHL.U32 R20, R20, 0x80, RZ ;  /* 0x0000008014147824 */ /* 0x000fe400078e00ff */
[----:B------:R-:W-:Y:S02]  /*7010*/  IMAD.MOV.U32 R22, RZ, RZ, RZ ;  /* 0x000000ffff167224 */ /* 0x000fe400078e00ff */
[----:B------:R-:W-:Y:S02]  /*7020*/  IMAD.MOV.U32 R4, RZ, RZ, R19 ;  /* 0x000000ffff047224 */ /* 0x000fe400078e0013 */
[----:B------:R-:W-:Y:S02]  /*7030*/  IMAD.MOV.U32 R5, RZ, RZ, R3 ;  /* 0x000000ffff057224 */ /* 0x000fe400078e0003 */
[----:B------:R-:W-:-:S07]  /*7040*/  IMAD.MOV.U32 R6, RZ, RZ, R8 ;  /* 0x000000ffff067224 */ /* 0x000fce00078e0008 */
.L_x_172:
[----:B------:R-:W0:Y:S01]  /*7050*/  S2R R15, SR_CgaCtaId ;  /* 0x00000000000f7919 */ /* 0x000e220000008800 */
[----:B------:R-:W-:Y:S02]  /*7060*/  MOV R14, 0x400 ;  /* 0x00000400000e7802 */ /* 0x000fe40000000f00 */
[----:B------:R-:W-:Y:S02]  /*7070*/  ISETP.NE.AND P1, PT, R0, RZ, PT ;  /* 0x000000ff0000720c */ /* 0x000fe40003f25270 */
[----:B0-----:R-:W-:Y:S02]  /*7080*/  LEA R25, R15, R14, 0x18 ;  /* 0x0000000e0f197211 */ /* 0x001fe400078ec0ff */
[----:B------:R-:W-:-:S09]  /*7090*/  SHF.L.U32 R14, R5, 0x1f, RZ ;  /* 0x0000001f050e7819 */ /* 0x000fd200000006ff */
[----:B------:R-:W0:Y:S01]  /*70a0*/  @!P1 LDC R15, c[0x0][0x500] ;  /* 0x00014000ff0f9b82 */ /* 0x000e220000000800 */
[----:B------:R-:W-:-:S04]  /*70b0*/  IMAD R23, R6, 0x8, R25 ;  /* 0x0000000806177824 */ /* 0x000fc800078e0219 */
[----:B------:R-:W1:Y:S02]  /*70c0*/  SYNCS.PHASECHK.TRANS64.TRYWAIT P0, [R23+URZ+0x28], R14 ;  /* 0x0000280e170075a7 */ /* 0x000e64000800017f */
[----:B-1----:R-:W-:Y:S05]  /*70d0*/  @!P0 BRA `(.L_x_170) ;  /* 0x0000000c00988947 */ /* 0x002fea0003800000 */
.L_x_190:
[----:B-1----:R-:W-:Y:S01]  /*70e0*/  PRMT R14, R9, 0x9910, RZ ;  /* 0x00009910090e7816 */ /* 0x002fe200000000ff */
[----:B0-----:R0:W-:Y:S03]  /*70f0*/  @!P1 SYNCS.ARRIVE.TRANS64 RZ, [R23+URZ], R15 ;  /* 0x0000000f17ff99a7 */ /* 0x0011e6000800003f */
[----:B------:R-:W-:-:S13]  /*7100*/  ISETP.NE.AND P0, PT, R14, 0x2, PT ;  /* 0x000000020e00780c */ /* 0x000fda0003f05270 */
[----:B0-----:R-:W-:Y:S05]  /*7110*/  @P0 BRA `(.L_x_171) ;  /* 0x0000000000040947 */ /* 0x001fea0003800000 */
[----:B------:R-:W-:Y:S01]  /*7120*/  BPT.TRAP 0x1 ;  /* 0x000000040000795c */ /* 0x000fe20000300000 */
.L_x_171:
[C---:B------:R-:W-:Y:S01]  /*7130*/  IMAD R14, R6.reuse, 0x1000, R13 ;  /* 0x00001000060e7824 */ /* 0x040fe200078e020d */
[----:B------:R-:W-:Y:S01]  /*7140*/  R2UR UR9, R23 ;  /* 0x00000000170972ca */ /* 0x000fe200000e0000 */
[--C-:B------:R-:W-:Y:S01]  /*7150*/  IMAD R15, R6, 0x4000, R25.reuse ;  /* 0x00004000060f7824 */ /* 0x100fe200078e0219 */
[----:B------:R-:W-:Y:S01]  /*7160*/  UIADD3 UR4, UP0, UR20, 0xf0, URZ ;  /* 0x000000f014047890 */ /* 0x000fe2000ff1e03f */
[----:B------:R-:W-:Y:S01]  /*7170*/  IMAD R14, R14, 0x4, R25 ;  /* 0x000000040e0e7824 */ /* 0x000fe200078e0219 */
[----:B------:R-:W-:Y:S01]  /*7180*/  R2UR UR11, R20 ;  /* 0x00000000140b72ca */ /* 0x000fe200000e0000 */
[----:B------:R-:W-:Y:S01]  /*7190*/  VIADD R4, R4, 0xffffffff ;  /* 0xffffffff04047836 */ /* 0x000fe20000000000 */
[----:B------:R-:W-:Y:S01]  /*71a0*/  R2UR UR5, R15 ;  /* 0x000000000f0572ca */ /* 0x000fe200000e0000 */
[----:B------:R-:W-:Y:S01]  /*71b0*/  UIADD3 UR22, UP1, UR20, 0x1f0, URZ ;  /* 0x000001f014167890 */ /* 0x000fe2000ff3e03f */
[----:B------:R-:W-:Y:S01]  /*71c0*/  R2UR UR8, R14 ;  /* 0x000000000e0872ca */ /* 0x000fe200000e0000 */
[----:B------:R-:W-:Y:S01]  /*71d0*/  VIADD R6, R6, 0x1 ;  /* 0x0000000106067836 */ /* 0x000fe20000000000 */
[----:B------:R-:W-:Y:S01]  /*71e0*/  R2UR UR10, R22 ;  /* 0x00000000160a72ca */ /* 0x000fe200000e0000 */
[----:B------:R-:W-:Y:S01]  /*71f0*/  UIADD3.X UR23, URZ, UR21, URZ, UP1, !UPT ;  /* 0x000000153f177290 */ /* 0x000fe20008ffe43f */
[----:B------:R-:W-:Y:S01]  /*7200*/  R2UR UR12, R7 ;  /* 0x00000000070c72ca */ /* 0x000fe200000e0000 */
[----:B------:R-:W-:Y:S01]  /*7210*/  UMOV UR6, 0x0 ;  /* 0x0000000000067882 */ /* 0x000fe20000000000 */
[----:B------:R-:W-:Y:S01]  /*7220*/  R2UR UR18, R21 ;  /* 0x00000000151272ca */ /* 0x000fe200000e0000 */
[----:B------:R-:W-:Y:S01]  /*7230*/  UMOV UR7, 0x10000000 ;  /* 0x1000000000077882 */ /* 0x000fe20000000000 */
[----:B------:R-:W-:Y:S01]  /*7240*/  ISETP.GT.AND P1, PT, R4, 0x1, PT ;  /* 0x000000010400780c */ /* 0x000fe20003f24270 */
[----:B------:R-:W-:Y:S01]  /*7250*/  UMOV UR19, 0x30000 ;  /* 0x0003000000137882 */ /* 0x000fe20000000000 */
[----:B------:R-:W-:Y:S01]  /*7260*/  ISETP.NE.AND P0, PT, R6, 0x5, PT ;  /* 0x000000050600780c */ /* 0x000fe20003f05270 */
[----:B------:R-:W-:Y:S01]  /*7270*/  UIADD3 UR13, UR5, 0x100, URZ ;  /* 0x00000100050d7890 */ /* 0x000fe2000fffe03f */
[----:B------:R-:W-:Y:S01]  /*7280*/  VIADD R22, R22, 0x20 ;  /* 0x0000002016167836 */ /* 0x000fe20000000000 */
[----:B------:R-:W-:Y:S01]  /*7290*/  UIADD3.X UR5, URZ, UR21, URZ, UP0, !UPT ;  /* 0x000000153f057290 */ /* 0x000fe200087fe43f */
[----:B------:R-:W-:Y:S01]  /*72a0*/  SEL R14, RZ, 0x1, P0 ;  /* 0x00000001ff0e7807 */ /* 0x000fe20000000000 */
[----:B------:R-:W-:Y:S01]  /*72b0*/  UIADD3 UR14, UR8, 0x14100, URZ ;  /* 0x00014100080e7890 */ /* 0x000fe2000fffe03f */
[----:B------:R-:W-:-:S02]  /*72c0*/  SEL R6, R6, RZ, P0 ;  /* 0x000000ff06067207 */ /* 0x000fc40000000000 */
[----:B------:R-:W-:Y:S01]  /*72d0*/  UMOV UR8, UR13 ;  /* 0x0000000d00087c82 */ /* 0x000fe20008000000 */
[----:B------:R-:W-:-:S03]  /*72e0*/  LOP3.LUT R5, R5, R14, RZ, 0x3c, !PT ;  /* 0x0000000e05057212 */ /* 0x000fc600078e3cff */
[----:B------:R0:W-:Y:S02]  /*72f0*/  UTMALDG.3D [UR8], [UR4], desc[UR6] ;  /* 0x00000608040075b4 */ /* 0x0001e40008011000 */
[----:B0-----:R-:W-:Y:S01]  /*7300*/  UMOV UR8, UR14 ;  /* 0x0000000e00087c82 */ /* 0x001fe20008000000 */
[----:B------:R-:W-:Y:S02]  /*7310*/  UMOV UR11, UR18 ;  /* 0x00000012000b7c82 */ /* 0x000fe40008000000 */
[----:B------:R0:W-:Y:S02]  /*7320*/  UTMALDG.3D.MULTICAST [UR8], [UR22], UR19, desc[UR6] ;  /* 0x00000608160073b4 */ /* 0x0001e40008011813 */
[----:B0-----:R-:W-:Y:S05]  /*7330*/  @P1 BRA `(.L_x_172) ;  /* 0xfffffffc00441947 */ /* 0x001fea000383ffff */
.L_x_169:
[----:B------:R-:W-:Y:S05]  /*7340*/  BSYNC B1 ;  /* 0x0000000000017941 */ /* 0x000fea0003800000 */
.L_x_168:
[----:B------:R-:W-:Y:S01]  /*7350*/  LOP3.LUT P1, RZ, R10, 0xff, RZ, 0xc0, !PT ;  /* 0x000000ff0aff7812 */ /* 0x000fe2000782c0ff */
[C---:B------:R-:W-:Y:S01]  /*7360*/  IMAD.IADD R7, R11.reuse, 0x1, R8 ;  /* 0x000000010b077824 */ /* 0x040fe200078e0208 */
[----:B------:R-:W-:Y:S01]  /*7370*/  ULDC.64 UR4, c[0x0][0x650] ;  /* 0x0001940000047ab9 */ /* 0x000fe20000000a00 */
[----:B------:R-:W-:Y:S01]  /*7380*/  ISETP.GE.U32.AND P2, PT, R11, 0x5, PT ;  /* 0x000000050b00780c */ /* 0x000fe20003f46070 */
[----:B------:R-:W-:Y:S01]  /*7390*/  BSSY B1, `(.L_x_173) ;  /* 0x000006c000017945 */ /* 0x000fe20003800000 */
[----:B------:R-:W-:Y:S01]  /*73a0*/  IMAD.MOV.U32 R20, RZ, RZ, -0x1 ;  /* 0xffffffffff147424 */ /* 0x000fe200078e00ff */
[----:B------:R-:W-:Y:S01]  /*73b0*/  ISETP.GT.U32.AND P0, PT, R7, 0x4, PT ;  /* 0x000000040700780c */ /* 0x000fe20003f04070 */
[----:B------:R-:W-:Y:S01]  /*73c0*/  IMAD.MOV.U32 R21, RZ, RZ, -0x1 ;  /* 0xffffffffff157424 */ /* 0x000fe200078e00ff */
[----:B------:R-:W-:Y:S02]  /*73d0*/  PRMT R10, RZ, 0x7610, R10 ;  /* 0x00007610ff0a7816 */ /* 0x000fe4000000000a */
[----:B------:R-:W-:-:S03]  /*73e0*/  ISETP.LT.U32.AND P0, PT, R11, 0x5, P0 ;  /* 0x000000050b00780c */ /* 0x000fc60000701070 */
[----:B------:R-:W0:Y:S01]  /*73f0*/  @P1 S2R R5, SR_CgaCtaId ;  /* 0x0000000000051919 */ /* 0x000e220000008800 */
[----:B------:R-:W-:-:S04]  /*7400*/  @P1 MOV R4, 0x400 ;  /* 0x0000040000041802 */ /* 0x000fc80000000f00 */
[----:B0-----:R-:W-:Y:S01]  /*7410*/  @P1 LEA R6, R5, R4, 0x18 ;  /* 0x0000000405061211 */ /* 0x001fe200078ec0ff */
[----:B------:R-:W-:Y:S01]  /*7420*/  IMAD.WIDE.U32 R4, R7, -0x33333333, RZ ;  /* 0xcccccccd07047825 */ /* 0x000fe200078e00ff */
[----:B------:R-:W-:Y:S02]  /*7430*/  SEL R4, RZ, 0x1, !P0 ;  /* 0x00000001ff047807 */ /* 0x000fe40004000000 */
[----:B------:R0:W-:Y:S01]  /*7440*/  @P1 SYNCS.ARRIVE.TRANS64.A1T0 RZ, [R6+URZ+0x68], RZ ;  /* 0x000068ff06ff19a7 */ /* 0x0001e2000810003f */
[----:B------:R-:W-:Y:S02]  /*7450*/  IADD3 R16, P1, R16, UR36, RZ ;  /* 0x0000002410107c10 */ /* 0x000fe4000ff3e0ff */
[----:B------:R-:W-:Y:S02]  /*7460*/  LOP3.LUT R3, R3, R4, RZ, 0x3c, !PT ;  /* 0x0000000403037212 */ /* 0x000fe400078e3cff */
[----:B------:R-:W-:Y:S02]  /*7470*/  IADD3.X R17, R17, UR42, RZ, P1, !PT ;  /* 0x0000002a11117c10 */ /* 0x000fe40008ffe4ff */
[----:B------:R-:W-:-:S02]  /*7480*/  ISETP.GE.U32.AND P0, PT, R16, UR4, PT ;  /* 0x0000000410007c0c */ /* 0x000fc4000bf06070 */
[----:B0-----:R-:W-:Y:S02]  /*7490*/  SHF.R.U32.HI R6, RZ, 0x2, R5 ;  /* 0x00000002ff067819 */ /* 0x001fe40000011605 */
[----:B------:R-:W-:Y:S02]  /*74a0*/  ISETP.GE.U32.AND.EX P0, PT, R17, UR5, PT, P0 ;  /* 0x0000000511007c0c */ /* 0x000fe4000bf06100 */
[----:B------:R-:W-:Y:S01]  /*74b0*/  @P2 LOP3.LUT R3, R3, 0x1, R6, 0x78, !PT ;  /* 0x0000000103032812 */ /* 0x000fe200078e7806 */
[----:B------:R-:W-:Y:S01]  /*74c0*/  IMAD R8, R6, -0x5, R7 ;  /* 0xfffffffb06087824 */ /* 0x000fe200078e0207 */
[----:B------:R-:W-:Y:S01]  /*74d0*/  PRMT R4, RZ, 0x7610, R4 ;  /* 0x00007610ff047816 */ /* 0x000fe20000000004 */
[----:B------:R-:W-:-:S08]  /*74e0*/  IMAD.MOV.U32 R7, RZ, RZ, -0x1 ;  /* 0xffffffffff077424 */ /* 0x000fd000078e00ff */
[----:B------:R-:W-:Y:S05]  /*74f0*/  @P0 BRA `(.L_x_174) ;  /* 0x0000000400540947 */ /* 0x000fea0003800000 */
[----:B------:R-:W0:Y:S01]  /*7500*/  S2R R15, SR_CTAID.X ;  /* 0x00000000000f7919 */ /* 0x000e220000002500 */
[----:B------:R-:W-:Y:S01]  /*7510*/  ULDC.64 UR4, c[0x0][0x628] ;  /* 0x00018a0000047ab9 */ /* 0x000fe20000000a00 */
[----:B------:R-:W-:Y:S01]  /*7520*/  ULDC UR7, c[0x0][0x630] ;  /* 0x00018c0000077ab9 */ /* 0x000fe20000000800 */
[----:B------:R-:W-:Y:S01]  /*7530*/  ISETP.NE.U32.AND P0, PT, RZ, UR4, PT ;  /* 0x00000004ff007c0c */ /* 0x000fe2000bf05070 */
[----:B------:R-:W1:Y:S01]  /*7540*/  S2R R20, SR_CTAID.Y ;  /* 0x0000000000147919 */ /* 0x000e620000002600 */
[----:B------:R-:W-:Y:S01]  /*7550*/  ULDC UR8, c[0x0][0x150] ;  /* 0x0000540000087ab9 */ /* 0x000fe20000000800 */
[----:B------:R-:W-:Y:S01]  /*7560*/  IMAD.MOV.U32 R4, RZ, RZ, R16 ;  /* 0x000000ffff047224 */ /* 0x000fe200078e0010 */
[----:B------:R-:W-:Y:S01]  /*7570*/  ISETP.NE.AND.EX P0, PT, RZ, UR5, PT, P0 ;  /* 0x00000005ff007c0c */ /* 0x000fe2000bf05300 */
[----:B------:R-:W-:Y:S01]  /*7580*/  IMAD.MOV.U32 R5, RZ, RZ, R17 ;  /* 0x000000ffff057224 */ /* 0x000fe200078e0011 */
[----:B0-----:R-:W-:-:S11]  /*7590*/  I2FP.F32.U32 R22, R15 ;  /* 0x0000000f00167245 */ /* 0x001fd60000201000 */
[----:B------:R-:W-:Y:S05]  /*75a0*/  @!P0 BRA `(.L_x_175) ;  /* 0x0000000000288947 */ /* 0x000fea0003800000 */
[----:B------:R-:W-:Y:S02]  /*75b0*/  ULDC UR6, c[0x0][0x634] ;  /* 0x00018d0000067ab9 */ /* 0x000fe40000000800 */
[----:B------:R-:W-:-:S05]  /*75c0*/  IADD3 R5, P0, R16, UR6, RZ ;  /* 0x0000000610057c10 */ /* 0x000fca000ff1e0ff */
[----:B------:R-:W-:-:S04]  /*75d0*/  IMAD.X R21, RZ, RZ, R17, P0 ;  /* 0x000000ffff157224 */ /* 0x000fc800000e0611 */
[----:B------:R-:W-:-:S04]  /*75e0*/  IMAD.WIDE.U32 R6, R21, UR4, RZ ;  /* 0x0000000415067c25 */ /* 0x000fc8000f8e00ff */
[----:B------:R-:W-:-:S04]  /*75f0*/  IMAD.WIDE.U32 R6, P0, R5, UR5, R6 ;  /* 0x0000000505067c25 */ /* 0x000fc8000f800006 */
[----:B------:R-:W-:-:S04]  /*7600*/  IMAD.WIDE.U32 R4, R5, UR4, RZ ;  /* 0x0000000405047c25 */ /* 0x000fc8000f8e00ff */
[----:B------:R-:W-:Y:S01]  /*7610*/  IMAD.MOV.U32 R4, RZ, RZ, R7 ;  /* 0x000000ffff047224 */ /* 0x000fe200078e0007 */
[----:B------:R-:W-:Y:S01]  /*7620*/  IADD3 RZ, P1, R5, R6, RZ ;  /* 0x0000000605ff7210 */ /* 0x000fe20007f3e0ff */
[----:B------:R-:W-:-:S04]  /*7630*/  IMAD.X R5, RZ, RZ, RZ, P0 ;  /* 0x000000ffff057224 */ /* 0x000fc800000e06ff */
[----:B------:R-:W-:-:S08]  /*7640*/  IMAD.WIDE.U32.X R4, R21, UR5, R4, P1 ;  /* 0x0000000515047c25 */ /* 0x000fd000088e0404 */
.L_x_175:
[--C-:B------:R-:W-:Y:S01]  /*7650*/  SHF.R.U64 R14, R4, UR7, R5.reuse ;  /* 0x00000007040e7c19 */ /* 0x100fe20008001205 */
[----:B------:R-:W-:Y:S01]  /*7660*/  FMUL R22, R22, UR8 ;  /* 0x0000000816167c20 */ /* 0x000fe20008400000 */
[----:B------:R-:W-:Y:S01]  /*7670*/  SHF.R.U32.HI R4, RZ, UR7, R5 ;  /* 0x00000007ff047c19 */ /* 0x000fe20008011605 */
[----:B------:R-:W0:Y:S01]  /*7680*/  LDC R6, c[0x0][0x144] ;  /* 0x00005100ff067b82 */ /* 0x000e220000000800 */
[----:B------:R-:W-:Y:S01]  /*7690*/  IADD3 R5, P0, RZ, -R14, RZ ;  /* 0x8000000eff057210 */ /* 0x000fe20007f1e0ff */
[----:B------:R-:W-:Y:S01]  /*76a0*/  ULDC UR6, c[0x0][0x154] ;  /* 0x0000550000067ab9 */ /* 0x000fe20000000800 */
[----:B-1----:R-:W-:Y:S01]  /*76b0*/  I2FP.F32.U32 R7, R20 ;  /* 0x0000001400077245 */ /* 0x002fe20000201000 */
[----:B------:R-:W1:Y:S01]  /*76c0*/  F2I.U32.TRUNC.NTZ R22, R22 ;  /* 0x0000001600167305 */ /* 0x000e62000020f000 */
[----:B------:R-:W-:Y:S01]  /*76d0*/  ULDC.64 UR4, c[0x0][0x620] ;  /* 0x0001880000047ab9 */ /* 0x000fe20000000a00 */
[----:B------:R-:W-:Y:S01]  /*76e0*/  IMAD.X R4, RZ, RZ, ~R4, P0 ;  /* 0x000000ffff047224 */ /* 0x000fe200000e0e04 */
[----:B------:R-:W-:Y:S01]  /*76f0*/  ISETP.NE.AND P2, PT, R2, 0x1, PT ;  /* 0x000000010200780c */ /* 0x000fe20003f45270 */
[----:B------:R-:W-:Y:S01]  /*7700*/  FMUL R23, R7, UR6 ;  /* 0x0000000607177c20 */ /* 0x000fe20008400000 */
[----:B------:R-:W2:Y:S01]  /*7710*/  LDC R25, c[0x0][0x148] ;  /* 0x00005200ff197b82 */ /* 0x000ea20000000800 */
[----:B------:R-:W-:Y:S01]  /*7720*/  IMAD R4, R4, UR4, RZ ;  /* 0x0000000404047c24 */ /* 0x000fe2000f8e02ff */
[----:B------:R-:W-:-:S02]  /*7730*/  ULDC.64 UR6, c[0x0][0x640] ;  /* 0x0001900000067ab9 */ /* 0x000fc40000000a00 */
[----:B------:R-:W-:Y:S01]  /*7740*/  ISETP.NE.U32.AND P0, PT, RZ, UR6, PT ;  /* 0x00000006ff007c0c */ /* 0x000fe2000bf05070 */
[----:B------:R-:W3:Y:S01]  /*7750*/  F2I.U32.TRUNC.NTZ R23, R23 ;  /* 0x0000001700177305 */ /* 0x000ee2000020f000 */
[C---:B------:R-:W-:Y:S02]  /*7760*/  IMAD R7, R5.reuse, UR5, R4 ;  /* 0x0000000505077c24 */ /* 0x040fe4000f8e0204 */
[----:B------:R-:W-:Y:S01]  /*7770*/  IMAD.WIDE.U32 R4, R5, UR4, R16 ;  /* 0x0000000405047c25 */ /* 0x000fe2000f8e0010 */
[----:B------:R-:W-:Y:S01]  /*7780*/  ULDC UR4, c[0x0][0x618] ;  /* 0x0001860000047ab9 */ /* 0x000fe20000000800 */
[----:B------:R-:W-:Y:S02]  /*7790*/  ISETP.NE.AND.EX P0, PT, RZ, UR7, PT, P0 ;  /* 0x00000007ff007c0c */ /* 0x000fe4000bf05300 */
[----:B------:R-:W-:Y:S02]  /*77a0*/  IMAD.IADD R5, R5, 0x1, R7 ;  /* 0x0000000105057824 */ /* 0x000fe400078e0207 */
[----:B-1----:R-:W-:-:S03]  /*77b0*/  IMAD.MOV R22, RZ, RZ, -R22 ;  /* 0x000000ffff167224 */ /* 0x002fc600078e0a16 */
[----:B------:R-:W-:Y:S01]  /*77c0*/  SHF.R.U64 R21, R4, UR4, R5 ;  /* 0x0000000404157c19 */ /* 0x000fe20008001205 */
[----:B0-----:R-:W-:Y:S01]  /*77d0*/  IMAD R15, R6, R22, R15 ;  /* 0x00000016060f7224 */ /* 0x001fe200078e020f */
[----:B------:R-:W-:Y:S01]  /*77e0*/  SHF.R.U32.HI R4, RZ, UR4, R5 ;  /* 0x00000004ff047c19 */ /* 0x000fe20008011605 */
[----:B------:R-:W-:Y:S01]  /*77f0*/  ULDC UR4, c[0x0][0x608] ;  /* 0x0001820000047ab9 */ /* 0x000fe20000000800 */
[----:B---3--:R-:W-:Y:S02]  /*7800*/  IMAD.MOV R6, RZ, RZ, -R23 ;  /* 0x000000ffff067224 */ /* 0x008fe400078e0a17 */
[--C-:B------:R-:W-:Y:S02]  /*7810*/  SHF.R.U64 R22, R21, UR4, R4.reuse ;  /* 0x0000000415167c19 */ /* 0x100fe40008001204 */
[----:B------:R-:W-:Y:S01]  /*7820*/  SHF.R.U32.HI R5, RZ, UR4, R4 ;  /* 0x00000004ff057c19 */ /* 0x000fe20008011604 */
[----:B------:R-:W-:Y:S01]  /*7830*/  ULDC UR4, c[0x0][0x658] ;  /* 0x0001960000047ab9 */ /* 0x000fe20000000800 */
[----:B--2---:R-:W-:-:S02]  /*7840*/  @P2 IMAD R15, R25, R6, R20 ;  /* 0x00000006190f2224 */ /* 0x004fc400078e0214 */
[--C-:B------:R-:W-:Y:S02]  /*7850*/  SHF.R.U64 R20, R22, UR4, R5.reuse ;  /* 0x0000000416147c19 */ /* 0x100fe40008001205 */
[----:B------:R-:W-:-:S03]  /*7860*/  SHF.R.U32.HI R23, RZ, UR4, R5 ;  /* 0x00000004ff177c19 */ /* 0x000fc60008011605 */
[----:B------:R-:W-:Y:S02]  /*7870*/  IMAD.MOV.U32 R6, RZ, RZ, R20 ;  /* 0x000000ffff067224 */ /* 0x000fe400078e0014 */
[----:B------:R-:W-:Y:S01]  /*7880*/  IMAD.MOV.U32 R5, RZ, RZ, R23 ;  /* 0x000000ffff057224 */ /* 0x000fe200078e0017 */
[----:B------:R-:W-:Y:S06]  /*7890*/  @!P0 BRA `(.L_x_176) ;  /* 0x00000000002c8947 */ /* 0x000fec0003800000 */
        /* <DEDUP_REMOVED lines=9> */
[----:B------:R-:W-:-:S04]  /*7930*/  IMAD.WIDE.U32.X R4, R23, UR7, R4, P1 ;  /* 0x0000000717047c25 */ /* 0x000fc800088e0404 */
[----:B------:R-:W-:-:S07]  /*7940*/  IMAD.MOV.U32 R6, RZ, RZ, R4 ;  /* 0x000000ffff067224 */ /* 0x000fce00078e0004 */
.L_x_176:
[----:B------:R-:W-:Y:S01]  /*7950*/  ULDC UR4, c[0x0][0x648] ;  /* 0x0001920000047ab9 */ /* 0x000fe20000000800 */
[----:B------:R-:W-:Y:S01]  /*7960*/  LOP3.LUT R4, R22, UR16, RZ, 0xc0, !PT ;  /* 0x0000001016047c12 */ /* 0x000fe2000f8ec0ff */
[----:B------:R-:W-:Y:S01]  /*7970*/  ULDC UR5, c[0x0][0x610] ;  /* 0x0001840000057ab9 */ /* 0x000fe20000000800 */
[----:B------:R-:W-:Y:S01]  /*7980*/  SHF.R.U64 R5, R6, UR4, R5 ;  /* 0x0000000406057c19 */ /* 0x000fe20008001205 */
[----:B------:R-:W-:Y:S01]  /*7990*/  ULDC UR4, c[0x0][0x638] ;  /* 0x00018e0000047ab9 */ /* 0x000fe20000000800 */
[----:B------:R-:W-:-:S03]  /*79a0*/  LOP3.LUT R21, R21, UR15, RZ, 0xc0, !PT ;  /* 0x0000000f15157c12 */ /* 0x000fc6000f8ec0ff */
[----:B------:R-:W-:Y:S02]  /*79b0*/  IMAD.MOV R7, RZ, RZ, -R5 ;  /* 0x000000ffff077224 */ /* 0x000fe400078e0a05 */
[----:B------:R-:W-:Y:S02]  /*79c0*/  IMAD R4, R5, UR17, R4 ;  /* 0x0000001105047c24 */ /* 0x000fe4000f8e0204 */
[----:B------:R-:W-:Y:S01]  /*79d0*/  IMAD R20, R7, UR4, R20 ;  /* 0x0000000407147c24 */ /* 0x000fe2000f8e0214 */
[----:B------:R-:W-:Y:S01]  /*79e0*/  ULDC UR4, c[0x0][0x600] ;  /* 0x0001800000047ab9 */ /* 0x000fe20000000800 */
[----:B------:R-:W-:Y:S02]  /*79f0*/  IMAD R15, R4, UR5, R15 ;  /* 0x00000005040f7c24 */ /* 0x000fe4000f8e020f */
[----:B------:R-:W-:Y:S02]  /*7a00*/  IMAD R20, R20, UR4, R21 ;  /* 0x0000000414147c24 */ /* 0x000fe4000f8e0215 */
[----:B------:R-:W-:-:S02]  /*7a10*/  IMAD.MOV.U32 R4, RZ, RZ, 0x1 ;  /* 0x00000001ff047424 */ /* 0x000fc400078e00ff */
[----:B------:R-:W-:Y:S01]  /*7a20*/  IMAD.MOV.U32 R7, RZ, RZ, R14 ;  /* 0x000000ffff077224 */ /* 0x000fe200078e000e */
[----:B------:R-:W-:Y:S02]  /*7a30*/  SEL R21, R20, R15, !P2 ;  /* 0x0000000f14157207 */ /* 0x000fe40005000000 */
[----:B------:R-:W-:-:S07]  /*7a40*/  SEL R20, R15, R20, !P2 ;  /* 0x000000140f147207 */ /* 0x000fce0005000000 */
.L_x_174:
[----:B------:R-:W-:Y:S05]  /*7a50*/  BSYNC B1 ;  /* 0x0000000000017941 */ /* 0x000fea0003800000 */
.L_x_173:
[----:B------:R-:W-:-:S13]  /*7a60*/  LOP3.LUT P0, RZ, R4, 0xff, RZ, 0xc0, !PT ;  /* 0x000000ff04ff7812 */ /* 0x000fda000780c0ff */
[----:B------:R-:W-:Y:S05]  /*7a70*/  @P0 BRA `(.L_x_177) ;  /* 0xfffffff400400947 */ /* 0x000fea000383ffff */
[----:B------:R-:W-:Y:S05]  /*7a80*/  BSYNC B0 ;  /* 0x0000000000007941 */ /* 0x000fea0003800000 */
.L_x_166:
[----:B------:R-:W-:-:S03]  /*7a90*/  UMOV UR4, 0xffffffff ;  /* 0xffffffff00047882 */ /* 0x000fc60000000000 */
[----:B------:R-:W-:Y:S05]  /*7aa0*/  BRA.DIV UR4, `(.L_x_178) ;  /* 0x0000000604387947 */ /* 0x000fea000b800000 */
[----:B------:R-:W-:-:S13]  /*7ab0*/  ELECT P6, URZ, PT ;  /* 0x00000000003f782f */ /* 0x000fda00038c0000 */
.L_x_193:
[----:B------:R-:W-:Y:S04]  /*7ac0*/  BSSY B0, `(.L_x_179) ;  /* 0x0000034000007945 */ /* 0x000fe80003800000 */
[----:B------:R-:W-:Y:S05]  /*7ad0*/  @!P6 BRA `(.L_x_180) ;  /* 0x0000000000c8e947 */ /* 0x000fea0003800000 */
[----:B------:R-:W-:-:S04]  /*7ae0*/  LOP3.LUT R18, R18, 0x2, RZ, 0xfc, !PT ;  /* 0x0000000212127812 */ /* 0x000fc800078efcff */
[----:B------:R-:W-:-:S13]  /*7af0*/  ISETP.NE.AND P0, PT, R18, 0x3, PT ;  /* 0x000000031200780c */ /* 0x000fda0003f05270 */
[----:B------:R-:W-:Y:S05]  /*7b00*/  @!P0 BRA `(.L_x_181) ;  /* 0x0000000000048947 */ /* 0x000fea0003800000 */
[----:B------:R-:W-:Y:S01]  /*7b10*/  BPT.TRAP 0x1 ;  /* 0x000000040000795c */ /* 0x000fe20000300000 */
.L_x_181:
[----:B------:R-:W0:Y:S01]  /*7b20*/  S2R R5, SR_CgaCtaId ;  /* 0x0000000000057919 */ /* 0x000e220000008800 */
[----:B------:R-:W-:Y:S02]  /*7b30*/  MOV R0, 0x400 ;  /* 0x0000040000007802 */ /* 0x000fe40000000f00 */
[----:B------:R-:W-:Y:S02]  /*7b40*/  SHF.L.U32 R2, R3, 0x1f, RZ ;  /* 0x0000001f03027819 */ /* 0x000fe400000006ff */
[----:B0-----:R-:W-:-:S05]  /*7b50*/  LEA R5, R5, R0, 0x18 ;  /* 0x0000000005057211 */ /* 0x001fca00078ec0ff */
[----:B------:R-:W-:-:S04]  /*7b60*/  VIADD R5, R5, 0x28 ;  /* 0x0000002805057836 */ /* 0x000fc80000000000 */
[C---:B------:R-:W-:Y:S02]  /*7b70*/  IMAD R7, R8.reuse, 0x8, R5 ;  /* 0x0000000808077824 */ /* 0x040fe400078e0205 */
[----:B------:R-:W-:Y:S02]  /*7b80*/  VIADD R8, R8, 0x1 ;  /* 0x0000000108087836 */ /* 0x000fe40000000000 */
[----:B------:R-:W0:Y:S03]  /*7b90*/  SYNCS.PHASECHK.TRANS64.TRYWAIT P0, [R7+URZ], R2 ;  /* 0x00000002070075a7 */ /* 0x000e26000800017f */
[----:B------:R-:W-:-:S04]  /*7ba0*/  ISETP.NE.AND P1, PT, R8, 0x5, PT ;  /* 0x000000050800780c */ /* 0x000fc80003f25270 */
[----:B------:R-:W-:Y:S02]  /*7bb0*/  SEL R0, RZ, 0x1, P1 ;  /* 0x00000001ff007807 */ /* 0x000fe40000800000 */
[----:B------:R-:W-:Y:S02]  /*7bc0*/  SEL R8, R8, RZ, P1 ;  /* 0x000000ff08087207 */ /* 0x000fe40000800000 */
[----:B------:R-:W-:-:S03]  /*7bd0*/  LOP3.LUT R9, R3, R0, RZ, 0x3c, !PT ;  /* 0x0000000003097212 */ /* 0x000fc600078e3cff */
[----:B------:R-:W-:Y:S01]  /*7be0*/  IMAD R6, R8, 0x8, R5 ;  /* 0x0000000808067824 */ /* 0x000fe200078e0205 */
[----:B------:R-:W-:Y:S01]  /*7bf0*/  SHF.L.U32 R3, R9, 0x1f, RZ ;  /* 0x0000001f09037819 */ /* 0x000fe200000006ff */
[----:B0-----:R-:W-:Y:S06]  /*7c00*/  @!P0 BRA `(.L_x_182) ;  /* 0x0000000400008947 */ /* 0x001fec0003800000 */
.L_x_194:
[----:B------:R-:W1:Y:S01]  /*7c10*/  SYNCS.PHASECHK.TRANS64.TRYWAIT P0, [R6+URZ], R3 ;  /* 0x00000003060075a7 */ /* 0x000e62000800017f */
[----:B------:R-:W-:-:S05]  /*7c20*/  VIADD R0, R8, 0x1 ;  /* 0x0000000108007836 */ /* 0x000fca0000000000 */
[----:B------:R-:W-:-:S04]  /*7c30*/  ISETP.NE.AND P1, PT, R0, 0x5, PT ;  /* 0x000000050000780c */ /* 0x000fc80003f25270 */
[----:B0-----:R-:W-:Y:S02]  /*7c40*/  SEL R2, RZ, 0x1, P1 ;  /* 0x00000001ff027807 */ /* 0x001fe40000800000 */
[----:B------:R-:W-:Y:S02]  /*7c50*/  SEL R0, R0, RZ, P1 ;  /* 0x000000ff00007207 */ /* 0x000fe40000800000 */
[----:B------:R-:W-:-:S03]  /*7c60*/  LOP3.LUT R9, R9, R2, RZ, 0x3c, !PT ;  /* 0x0000000209097212 */ /* 0x000fc600078e3cff */
[----:B------:R-:W-:Y:S01]  /*7c70*/  IMAD R7, R0, 0x8, R5 ;  /* 0x0000000800077824 */ /* 0x000fe200078e0205 */
[----:B------:R-:W-:Y:S01]  /*7c80*/  SHF.L.U32 R4, R9, 0x1f, RZ ;  /* 0x0000001f09047819 */ /* 0x000fe200000006ff */
[----:B-1----:R-:W-:Y:S06]  /*7c90*/  @!P0 BRA `(.L_x_183) ;  /* 0x0000000000f08947 */ /* 0x002fec0003800000 */
.L_x_195:
[----:B------:R-:W1:Y:S01]  /*7ca0*/  SYNCS.PHASECHK.TRANS64.TRYWAIT P0, [R7+URZ], R4 ;  /* 0x00000004070075a7 */ /* 0x000e62000800017f */
[----:B------:R-:W-:-:S05]  /*7cb0*/  VIADD R0, R0, 0x1 ;  /* 0x0000000100007836 */ /* 0x000fca0000000000 */
[----:B------:R-:W-:-:S04]  /*7cc0*/  ISETP.NE.AND P1, PT, R0, 0x5, PT ;  /* 0x000000050000780c */ /* 0x000fc80003f25270 */
[----:B------:R-:W-:Y:S02]  /*7cd0*/  SEL R2, RZ, 0x1, P1 ;  /* 0x00000001ff027807 */ /* 0x000fe40000800000 */
[----:B------:R-:W-:Y:S02]  /*7ce0*/  SEL R0, R0, RZ, P1 ;  /* 0x000000ff00007207 */ /* 0x000fe40000800000 */
[----:B------:R-:W-:-:S03]  /*7cf0*/  LOP3.LUT R9, R9, R2, RZ, 0x3c, !PT ;  /* 0x0000000209097212 */ /* 0x000fc600078e3cff */
[----:B0-----:R-:W-:Y:S01]  /*7d00*/  IMAD R6, R0, 0x8, R5 ;  /* 0x0000000800067824 */ /* 0x001fe200078e0205 */
[----:B------:R-:W-:Y:S01]  /*7d10*/  SHF.L.U32 R3, R9, 0x1f, RZ ;  /* 0x0000001f09037819 */ /* 0x000fe200000006ff */
[----:B-1----:R-:W-:Y:S06]  /*7d20*/  @!P0 BRA `(.L_x_184) ;  /* 0x0000000000e08947 */ /* 0x002fec0003800000 */
.L_x_196:
[----:B------:R-:W1:Y:S01]  /*7d30*/  SYNCS.PHASECHK.TRANS64.TRYWAIT P0, [R6+URZ], R3 ;  /* 0x00000003060075a7 */ /* 0x000e62000800017f */
[----:B------:R-:W-:-:S05]  /*7d40*/  VIADD R0, R0, 0x1 ;  /* 0x0000000100007836 */ /* 0x000fca0000000000 */
[----:B------:R-:W-:-:S04]  /*7d50*/  ISETP.NE.AND P1, PT, R0, 0x5, PT ;  /* 0x000000050000780c */ /* 0x000fc80003f25270 */
[----:B------:R-:W-:Y:S02]  /*7d60*/  SEL R2, RZ, 0x1, P1 ;  /* 0x00000001ff027807 */ /* 0x000fe40000800000 */
[----:B------:R-:W-:Y:S02]  /*7d70*/  SEL R0, R0, RZ, P1 ;  /* 0x000000ff00007207 */ /* 0x000fe40000800000 */
[----:B------:R-:W-:Y:S01]  /*7d80*/  LOP3.LUT R2, R9, R2, RZ, 0x3c, !PT ;  /* 0x0000000209027212 */ /* 0x000fe200078e3cff */
[----:B-1----:R-:W-:Y:S06]  /*7d90*/  @!P0 BRA `(.L_x_185) ;  /* 0x0000000000d88947 */ /* 0x002fec0003800000 */
.L_x_197:
[----:B------:R-:W-:Y:S01]  /*7da0*/  IMAD R5, R0, 0x8, R5 ;  /* 0x0000000800057824 */ /* 0x000fe200078e0205 */
[----:B------:R-:W-:-:S07]  /*7db0*/  SHF.L.U32 R0, R2, 0x1f, RZ ;  /* 0x0000001f02007819 */ /* 0x000fce00000006ff */
.L_x_186:
[----:B--2---:R2:W3:Y:S02]  /*7dc0*/  SYNCS.PHASECHK.TRANS64.TRYWAIT P0, [R5+URZ], R0 ;  /* 0x00000000050075a7 */ /* 0x0044e4000800017f */
[----:B---3--:R-:W-:Y:S05]  /*7dd0*/  @!P0 NANOSLEEP.SYNCS 0x989680 ;  /* 0x009896800000895d */ /* 0x008fea0003900000 */
[----:B------:R-:W3:Y:S02]  /*7de0*/  @!P0 SYNCS.PHASECHK.TRANS64 P0, [R5+URZ], R0 ;  /* 0x00000000050085a7 */ /* 0x000ee4000800007f */
[----:B---3--:R-:W-:Y:S05]  /*7df0*/  @!P0 BRA `(.L_x_186) ;  /* 0xfffffffc00f08947 */ /* 0x008fea000383ffff */
.L_x_180:
[----:B------:R-:W-:Y:S05]  /*7e00*/  BSYNC B0 ;  /* 0x0000000000007941 */ /* 0x000fea0003800000 */
.L_x_179:
[----:B------:R-:W-:Y:S05]  /*7e10*/  EXIT ;  /* 0x000000000000794d */ /* 0x000fea0003800000 */
.L_x_21:
[----:B-1----:R1:W2:Y:S02]  /*7e20*/  SYNCS.PHASECHK.TRANS64.TRYWAIT P1, [R3+URZ], R0 ;  /* 0x00000000030075a7 */ /* 0x0022a4000802017f */
[----:B--2---:R-:W-:Y:S05]  /*7e30*/  @!P1 NANOSLEEP.SYNCS 0x989680 ;  /* 0x009896800000995d */ /* 0x004fea0003900000 */
[----:B------:R-:W2:Y:S02]  /*7e40*/  @!P1 SYNCS.PHASECHK.TRANS64 P1, [R3+URZ], R0 ;  /* 0x00000000030095a7 */ /* 0x000ea4000802007f */
[----:B--2---:R-:W-:Y:S05]  /*7e50*/  @!P1 BRA `(.L_x_21) ;  /* 0xfffffffc00f09947 */ /* 0x004fea000383ffff */
[----:B------:R-:W-:Y:S05]  /*7e60*/  BRA `(.L_x_20) ;  /* 0xffffff9800587947 */ /* 0x000fea000383ffff */
.L_x_26:
[----:B-1----:R1:W2:Y:S02]  /*7e70*/  SYNCS.PHASECHK.TRANS64.TRYWAIT P1, [R5+URZ], R4 ;  /* 0x00000004050075a7 */ /* 0x0022a4000802017f */
[----:B--2---:R-:W-:Y:S05]  /*7e80*/  @!P1 NANOSLEEP.SYNCS 0x989680 ;  /* 0x009896800000995d */ /* 0x004fea0003900000 */
[----:B------:R-:W2:Y:S02]  /*7e90*/  @!P1 SYNCS.PHASECHK.TRANS64 P1, [R5+URZ], R4 ;  /* 0x00000004050095a7 */ /* 0x000ea4000802007f */
[----:B--2---:R-:W-:Y:S05]  /*7ea0*/  @!P1 BRA `(.L_x_26) ;  /* 0xfffffffc00f09947 */ /* 0x004fea000383ffff */
[----:B------:R-:W-:Y:S05]  /*7eb0*/  BRA `(.L_x_25) ;  /* 0xffffff9c00347947 */ /* 0x000fea000383ffff */
.L_x_167:
[----:B------:R-:W-:Y:S01]  /*7ec0*/  BSSY B1, `(.L_x_187) ;  /* 0x0000006000017945 */ /* 0x000fe20003800000 */
[----:B------:R-:W-:-:S07]  /*7ed0*/  IMAD.MOV.U32 R15, RZ, RZ, -0x1 ;  /* 0xffffffffff0f7424 */ /* 0x000fce00078e00ff */
[----:B------:R-:W-:Y:S05]  /*7ee0*/  WARPSYNC.COLLECTIVE R15, `(.L_x_188) ;  /* 0x000000000f0c7348 */ /* 0x000fea0003c00000 */
[----:B------:R-:W-:Y:S02]  /*7ef0*/  ELECT P6, UR62, PT ;  /* 0x00000000003e782f */ /* 0x000fe400038c0000 */
[----:B------:R-:W-:Y:S01]  /*7f00*/  MOV R14, UR62 ;  /* 0x0000003e000e7c02 */ /* 0x000fe20008000f00 */
[----:B------:R-:W-:Y:S10]  /*7f10*/  ENDCOLLECTIVE ;  /* 0x000000000000791b */ /* 0x000ff40003800000 */
.L_x_188:
[----:B------:R-:W-:Y:S05]  /*7f20*/  BSYNC B1 ;  /* 0x0000000000017941 */ /* 0x000fea0003800000 */
.L_x_187:
[----:B------:R-:W-:Y:S05]  /*7f30*/  BRA `(.L_x_189) ;  /* 0xfffffff0001c7947 */ /* 0x000fea000383ffff */
.L_x_170:
[----:B-1----:R1:W2:Y:S02]  /*7f40*/  SYNCS.PHASECHK.TRANS64.TRYWAIT P0, [R23+URZ+0x28], R14 ;  /* 0x0000280e170075a7 */ /* 0x0022a4000800017f */
[----:B--2---:R-:W-:Y:S05]  /*7f50*/  @!P0 NANOSLEEP.SYNCS 0x989680 ;  /* 0x009896800000895d */ /* 0x004fea0003900000 */
[----:B------:R-:W2:Y:S02]  /*7f60*/  @!P0 SYNCS.PHASECHK.TRANS64 P0, [R23+URZ+0x28], R14 ;  /* 0x0000280e170085a7 */ /* 0x000ea4000800007f */
[----:B--2---:R-:W-:Y:S05]  /*7f70*/  @!P0 BRA `(.L_x_170) ;  /* 0xfffffffc00f08947 */ /* 0x004fea000383ffff */
[----:B------:R-:W-:Y:S05]  /*7f80*/  BRA `(.L_x_190) ;  /* 0xfffffff000547947 */ /* 0x000fea000383ffff */
.L_x_178:
[----:B------:R-:W-:Y:S01]  /*7f90*/  BSSY B0, `(.L_x_191) ;  /* 0x0000006000007945 */ /* 0x000fe20003800000 */
[----:B------:R-:W-:-:S07]  /*7fa0*/  IMAD.MOV.U32 R15, RZ, RZ, -0x1 ;  /* 0xffffffffff0f7424 */ /* 0x000fce00078e00ff */
[----:B------:R-:W-:Y:S05]  /*7fb0*/  WARPSYNC.COLLECTIVE R15, `(.L_x_192) ;  /* 0x000000000f0c7348 */ /* 0x000fea0003c00000 */
[----:B------:R-:W-:Y:S02]  /*7fc0*/  ELECT P6, UR62, PT ;  /* 0x00000000003e782f */ /* 0x000fe400038c0000 */
[----:B------:R-:W-:Y:S01]  /*7fd0*/  MOV R14, UR62 ;  /* 0x0000003e000e7c02 */ /* 0x000fe20008000f00 */
[----:B------:R-:W-:Y:S10]  /*7fe0*/  ENDCOLLECTIVE ;  /* 0x000000000000791b */ /* 0x000ff40003800000 */
.L_x_192:
[----:B------:R-:W-:Y:S05]  /*7ff0*/  BSYNC B0 ;  /* 0x0000000000007941 */ /* 0x000fea0003800000 */
.L_x_191:
[----:B------:R-:W-:Y:S05]  /*8000*/  BRA `(.L_x_193) ;  /* 0xfffffff800ac7947 */ /* 0x000fea000383ffff */
.L_x_182:
[----:B0-----:R0:W1:Y:S02]  /*8010*/  SYNCS.PHASECHK.TRANS64.TRYWAIT P0, [R7+URZ], R2 ;  /* 0x00000002070075a7 */ /* 0x001064000800017f */
[----:B-1----:R-:W-:Y:S05]  /*8020*/  @!P0 NANOSLEEP.SYNCS 0x989680 ;  /* 0x009896800000895d */ /* 0x002fea0003900000 */
[----:B------:R-:W1:Y:S02]  /*8030*/  @!P0 SYNCS.PHASECHK.TRANS64 P0, [R7+URZ], R2 ;  /* 0x00000002070085a7 */ /* 0x000e64000800007f */
[----:B-1----:R-:W-:Y:S05]  /*8040*/  @!P0 BRA `(.L_x_182) ;  /* 0xfffffffc00f08947 */ /* 0x002fea000383ffff */
[----:B------:R-:W-:Y:S05]  /*8050*/  BRA `(.L_x_194) ;  /* 0xfffffff800ec7947 */ /* 0x000fea000383ffff */
.L_x_183:
[----:B0-----:R0:W1:Y:S02]  /*8060*/  SYNCS.PHASECHK.TRANS64.TRYWAIT P0, [R6+URZ], R3 ;  /* 0x00000003060075a7 */ /* 0x001064000800017f */
[----:B-1----:R-:W-:Y:S05]  /*8070*/  @!P0 NANOSLEEP.SYNCS 0x989680 ;  /* 0x009896800000895d */ /* 0x002fea0003900000 */
[----:B------:R-:W1:Y:S02]  /*8080*/  @!P0 SYNCS.PHASECHK.TRANS64 P0, [R6+URZ], R3 ;  /* 0x00000003060085a7 */ /* 0x000e64000800007f */
[----:B-1----:R-:W-:Y:S05]  /*8090*/  @!P0 BRA `(.L_x_183) ;  /* 0xfffffffc00f08947 */ /* 0x002fea000383ffff */
[----:B------:R-:W-:Y:S05]  /*80a0*/  BRA `(.L_x_195) ;  /* 0xfffffff800fc7947 */ /* 0x000fea000383ffff */
.L_x_184:
[----:B0-----:R0:W1:Y:S02]  /*80b0*/  SYNCS.PHASECHK.TRANS64.TRYWAIT P0, [R7+URZ], R4 ;  /* 0x00000004070075a7 */ /* 0x001064000800017f */
[----:B-1----:R-:W-:Y:S05]  /*80c0*/  @!P0 NANOSLEEP.SYNCS 0x989680 ;  /* 0x009896800000895d */ /* 0x002fea0003900000 */
[----:B------:R-:W1:Y:S02]  /*80d0*/  @!P0 SYNCS.PHASECHK.TRANS64 P0, [R7+URZ], R4 ;  /* 0x00000004070085a7 */ /* 0x000e64000800007f */
[----:B-1----:R-:W-:Y:S05]  /*80e0*/  @!P0 BRA `(.L_x_184) ;  /* 0xfffffffc00f08947 */ /* 0x002fea000383ffff */
[----:B------:R-:W-:Y:S05]  /*80f0*/  BRA `(.L_x_196) ;  /* 0xfffffffc000c7947 */ /* 0x000fea000383ffff */
.L_x_185:
[----:B-1----:R1:W2:Y:S02]  /*8100*/  SYNCS.PHASECHK.TRANS64.TRYWAIT P0, [R6+URZ], R3 ;  /* 0x00000003060075a7 */ /* 0x0022a4000800017f */
[----:B--2---:R-:W-:Y:S05]  /*8110*/  @!P0 NANOSLEEP.SYNCS 0x989680 ;  /* 0x009896800000895d */ /* 0x004fea0003900000 */
[----:B------:R-:W2:Y:S02]  /*8120*/  @!P0 SYNCS.PHASECHK.TRANS64 P0, [R6+URZ], R3 ;  /* 0x00000003060085a7 */ /* 0x000ea4000800007f */
[----:B--2---:R-:W-:Y:S05]  /*8130*/  @!P0 BRA `(.L_x_185) ;  /* 0xfffffffc00f08947 */ /* 0x004fea000383ffff */
[----:B------:R-:W-:Y:S05]  /*8140*/  BRA `(.L_x_197) ;  /* 0xfffffffc00147947 */ /* 0x000fea000383ffff */
.L_x_198:
[----:B------:R-:W-:-:S00]  /*8150*/  BRA `(.L_x_198) ;  /* 0xfffffffc00fc7947 */ /* 0x000fc0000383ffff */
[----:B------:R-:W-:-:S00]  /*8160*/  NOP ;  /* 0x0000000000007918 */ /* 0x000fc00000000000 */
        /* <DEDUP_REMOVED lines=9> */
.L_x_199:


//--------------------- .nv.global.init           --------------------------
	.section	.nv.global.init,"aw",@progbits
.nv.global.init:
	.type		$str$22,@object
	.size		$str$22,($str$23 - $str$22)
$str$22:
        /*0000*/ 	.byte	0x6b, 0x5f, 0x74, 0x69, 0x6c, 0x65, 0x5f, 0x63, 0x6f, 0x75, 0x6e, 0x74, 0x20, 0x3e, 0x3d, 0x20
        /*0010*/ 	.byte	0x31, 0x00
	.type		$str$23,@object
	.size		$str$23,(__unnamed_1 - $str$23)
$str$23:
        /*0012*/ 	.byte	0x2f, 0x74, 0x6d, 0x70, 0x2f, 0x63, 0x75, 0x74, 0x6c, 0x61, 0x73, 0x73, 0x5f, 0x73, 0x77, 0x65
        /*0022*/ 	.byte	0x65, 0x70, 0x5f, 0x73, 0x72, 0x63, 0x2f, 0x69, 0x6e, 0x63, 0x6c, 0x75, 0x64, 0x65, 0x2f, 0x63
        /*0032*/ 	.byte	0x75, 0x74, 0x6c, 0x61, 0x73, 0x73, 0x2f, 0x67, 0x65, 0x6d, 0x6d, 0x2f, 0x63, 0x6f, 0x6c, 0x6c
        /*0042*/ 	.byte	0x65, 0x63, 0x74, 0x69, 0x76, 0x65, 0x2f, 0x73, 0x6d, 0x39, 0x30, 0x5f, 0x6d, 0x6d, 0x61, 0x5f
        /*0052*/ 	.byte	0x74, 0x6d, 0x61, 0x5f, 0x67, 0x6d, 0x6d, 0x61, 0x5f, 0x73, 0x73, 0x5f, 0x77, 0x61, 0x72, 0x70
        /*0062*/ 	.byte	0x73, 0x70, 0x65, 0x63, 0x69, 0x61, 0x6c, 0x69, 0x7a, 0x65, 0x64, 0x2e, 0x68, 0x70, 0x70, 0x00
	.type		__unnamed_1,@object
	.size		__unnamed_1,(.L_0 - __unnamed_1)
__unnamed_1:
        /*0072*/ 	.byte	0x76, 0x6f, 0x69, 0x64, 0x20, 0x63, 0x75, 0x74, 0x6c, 0x61, 0x73, 0x73, 0x3a, 0x3a, 0x67, 0x65
        /* <DEDUP_REMOVED lines=177> */
        /*0b92*/ 	.byte	0x64, 0x65, 0x6e, 0x74, 0x69, 0x74, 0x79, 0x5d, 0x00
.L_0:


//--------------------- .nv.shared._ZN7cutlass13device_kernelINS_4gemm6kernel13GemmUniversalIN4cute5tupleIJiiiiEEENS1_10collective13CollectiveMmaINS1_34MainloopSm90TmaGmmaWarpSpecializedILi5ENS5_IJNS4_1CILi2EEENSA_ILi1EEESC_EEENS1_35KernelTmaWarpSpecializedCooperativeEEENS5_IJNSA_ILi128EEESG_NSA_ILi32EEEEEENS_10tfloat32_tENS5_IJlSC_lEEESJ_SK_NS4_8TiledMMAINS4_8MMA_AtomIJNS4_4SM904GMMA30MMA_64x128x8_F32TF32TF32_SS_TNILNSO_7ScaleInE1ELSQ_1EEEEEENS4_6LayoutISD_NS5_IJSC_NSA_ILi0EEESU_EEEEENS5_IJNS4_10UnderscoreESX_SX_EEEEENS4_13SM90_TMA_LOADENS4_14ComposedLayoutINS4_7SwizzleILi3ELi4ELi3EEENS4_18smem_ptr_flag_bitsILi32EEENST_INS5_IJNSA_ILi8EEESH_EEENS5_IJSH_SC_EEEEEEEvNS4_8identityENS4_23SM90_TMA_LOAD_MULTICASTES1A_vS1B_EENS_8epilogue10collective6detail29Sm90TmaWarpSpecializedAdapterINS1F_15DefaultEpilogueISJ_SK_SK_NS1E_6thread17LinearCombinationISJ_Li1EffLNS1J_9ScaleType4KindE0ELNS_15FloatRoundStyleE2ESJ_EENS1_15EpilogueDefaultEEEEEvvEEEEvNT_6ParamsE --------------------------
	.section	.nv.shared._ZN7cutlass13device_kernelINS_4gemm6kernel13GemmUniversalIN4cute5tupleIJiiiiEEENS1_10collective13CollectiveMmaINS1_34MainloopSm90TmaGmmaWarpSpecializedILi5ENS5_IJNS4_1CILi2EEENSA_ILi1EEESC_EEENS1_35KernelTmaWarpSpecializedCooperativeEEENS5_IJNSA_ILi128EEESG_NSA_ILi32EEEEEENS_10tfloat32_tENS5_IJlSC_lEEESJ_SK_NS4_8TiledMMAINS4_8MMA_AtomIJNS4_4SM904GMMA30MMA_64x128x8_F32TF32TF32_SS_TNILNSO_7ScaleInE1ELSQ_1EEEEEENS4_6LayoutISD_NS5_IJSC_NSA_ILi0EEESU_EEEEENS5_IJNS4_10UnderscoreESX_SX_EEEEENS4_13SM90_TMA_LOADENS4_14ComposedLayoutINS4_7SwizzleILi3ELi4ELi3EEENS4_18smem_ptr_flag_bitsILi32EEENST_INS5_IJNSA_ILi8EEESH_EEENS5_IJSH_SC_EEEEEEEvNS4_8identityENS4_23SM90_TMA_LOAD_MULTICASTES1A_vS1B_EENS_8epilogue10collective6detail29Sm90TmaWarpSpecializedAdapterINS1F_15DefaultEpilogueISJ_SK_SK_NS1E_6thread17LinearCombinationISJ_Li1EffLNS1J_9ScaleType4KindE0ELNS_15FloatRoundStyleE2ESJ_EENS1_15EpilogueDefaultEEEEEvvEEEEvNT_6ParamsE,"aw",@nobits
	.sectionflags	@""
	.align	16
	.zero		1024


//--------------------- .nv.shared.reserved.0     --------------------------
	.section	.nv.shared.reserved.0,"aw",@nobits
	.weak		__nv_reservedSMEM_offset_0_alias
	.size		__nv_reservedSMEM_offset_0_alias, 0, 0
	.other		__nv_reservedSMEM_offset_0_alias,@"STO_CUDA_RESERVED_SHARED STV_DEFAULT"
__nv_reservedSMEM_offset_0_alias:
	.zero		0


//--------------------- .nv.global                --------------------------
	.section	.nv.global,"aw",@nobits
.nv.global:
	.type		_ZN39_INTERNAL_7ed98425_4_k_cu_4b9a2df0_71354cute1_E,@object
	.size		_ZN39_INTERNAL_7ed98425_4_k_cu_4b9a2df0_71354cute1_E,(_ZN39_INTERNAL_7ed98425_4_k_cu_4b9a2df0_71354cuda3std3__45__cpo6cbeginE - _ZN39_INTERNAL_7ed98425_4_k_cu_4b9a2df0_71354cute1_E)
_ZN39_INTERNAL_7ed98425_4_k_cu_4b9a2df0_71354cute1_E:
	.zero		1
	.type		_ZN39_INTERNAL_7ed98425_4_k_cu_4b9a2df0_71354cuda3std3__45__cpo6cbeginE,@object
	.size		_ZN39_INTERNAL_7ed98425_4_k_cu_4b9a2df0_71354cuda3std3__45__cpo6cbeginE,(_ZN39_INTERNAL_7ed98425_4_k_cu_4b9a2df0_71354cuda3std3__48in_placeE - _ZN39_INTERNAL_7ed98425_4_k_cu_4b9a2df0_71354cuda3std3__45__cpo6cbeginE)
_ZN39_INTERNAL_7ed98425_4_k_cu_4b9a2df0_71354cuda3std3__45__cpo6cbeginE:
	.zero		1
	.type		_ZN39_INTERNAL_7ed98425_4_k_cu_4b9a2df0_71354cuda3std3__48in_placeE,@object
	.size		_ZN39_INTERNAL_7ed98425_4_k_cu_4b9a2df0_71354cuda3std3__48in_placeE,(_ZN39_INTERNAL_7ed98425_4_k_cu_4b9a2df0_71354cuda3std6ranges3__45__cpo9iter_moveE - _ZN39_INTERNAL_7ed98425_4_k_cu_4b9a2df0_71354cuda3std3__48in_placeE)
_ZN39_INTERNAL_7ed98425_4_k_cu_4b9a2df0_71354cuda3std3__48in_placeE:
	.zero		1
	.type		_ZN39_INTERNAL_7ed98425_4_k_cu_4b9a2df0_71354cuda3std6ranges3__45__cpo9iter_moveE,@object
	.size		_ZN39_INTERNAL_7ed98425_4_k_cu_4b9a2df0_71354cuda3std6ranges3__45__cpo9iter_moveE,(_ZN39_INTERNAL_7ed98425_4_k_cu_4b9a2df0_71354cuda3std3__45__cpo5beginE - _ZN39_INTERNAL_7ed98425_4_k_cu_4b9a2df0_71354cuda3std6ranges3__45__cpo9iter_moveE)
_ZN39_INTERNAL_7ed98425_4_k_cu_4b9a2df0_71354cuda3std6ranges3__45__cpo9iter_moveE:
	.zero		1
	.type		_ZN39_INTERNAL_7ed98425_4_k_cu_4b9a2df0_71354cuda3std3__45__cpo5beginE,@object
	.size		_ZN39_INTERNAL_7ed98425_4_k_cu_4b9a2df0_71354cuda3std3__45__cpo5beginE,(_ZN39_INTERNAL_7ed98425_4_k_cu_4b9a2df0_71354cuda3std3__441_GLOBAL__N__7ed98425_4_k_cu_4b9a2df0_71356ignoreE - _ZN39_INTERNAL_7ed98425_4_k_cu_4b9a2df0_71354cuda3std3__45__cpo5beginE)
_ZN39_INTERNAL_7ed98425_4_k_cu_4b9a2df0_71354cuda3std3__45__cpo5beginE:
	.zero		1
	.type		_ZN39_INTERNAL_7ed98425_4_k_cu_4b9a2df0_71354cuda3std3__441_GLOBAL__N__7ed98425_4_k_cu_4b9a2df0_71356ignoreE,@object
	.size		_ZN39_INTERNAL_7ed98425_4_k_cu_4b9a2df0_71354cuda3std3__441_GLOBAL__N__7ed98425_4_k_cu_4b9a2df0_71356ignoreE,(_ZN39_INTERNAL_7ed98425_4_k_cu_4b9a2df0_71354cute7productE - _ZN39_INTERNAL_7ed98425_4_k_cu_4b9a2df0_71354cuda3std3__441_GLOBAL__N__7ed98425_4_k_cu_4b9a2df0_71356ignoreE)
_ZN39_INTERNAL_7ed98425_4_k_cu_4b9a2df0_71354cuda3std3__441_GLOBAL__N__7ed98425_4_k_cu_4b9a2df0_71356ignoreE:
	.zero		1
	.type		_ZN39_INTERNAL_7ed98425_4_k_cu_4b9a2df0_71354cute7productE,@object
	.size		_ZN39_INTERNAL_7ed98425_4_k_cu_4b9a2df0_71354cute7productE,(_ZN39_INTERNAL_7ed98425_4_k_cu_4b9a2df0_71354cuda3std3__45__cpo3endE - _ZN39_INTERNAL_7ed98425_4_k_cu_4b9a2df0_71354cute7productE)
_ZN39_INTERNAL_7ed98425_4_k_cu_4b9a2df0_71354cute7productE:
	.zero		1
	.type		_ZN39_INTERNAL_7ed98425_4_k_cu_4b9a2df0_71354cuda3std3__45__cpo3endE,@object
	.size		_ZN39_INTERNAL_7ed98425_4_k_cu_4b9a2df0_71354cuda3std3__45__cpo3endE,(_ZN39_INTERNAL_7ed98425_4_k_cu_4b9a2df0_71354cuda3std3__419piecewise_constructE - _ZN39_INTERNAL_7ed98425_4_k_cu_4b9a2df0_71354cuda3std3__45__cpo3endE)
_ZN39_INTERNAL_7ed98425_4_k_cu_4b9a2df0_71354cuda3std3__45__cpo3endE:
	.zero		1
	.type		_ZN39_INTERNAL_7ed98425_4_k_cu_4b9a2df0_71354cuda3std3__419piecewise_constructE,@object
	.size		_ZN39_INTERNAL_7ed98425_4_k_cu_4b9a2df0_71354cuda3std3__419piecewise_constructE,(_ZN39_INTERNAL_7ed98425_4_k_cu_4b9a2df0_71354cuda3std3__45__cpo4cendE - _ZN39_INTERNAL_7ed98425_4_k_cu_4b9a2df0_71354cuda3std3__419piecewise_constructE)
_ZN39_INTERNAL_7ed98425_4_k_cu_4b9a2df0_71354cuda3std3__419piecewise_constructE:
	.zero		1
	.type		_ZN39_INTERNAL_7ed98425_4_k_cu_4b9a2df0_71354cuda3std3__45__cpo4cendE,@object
	.size		_ZN39_INTERNAL_7ed98425_4_k_cu_4b9a2df0_71354cuda3std3__45__cpo4cendE,(_ZN39_INTERNAL_7ed98425_4_k_cu_4b9a2df0_71354cuda3std6ranges3__45__cpo4swapE - _ZN39_INTERNAL_7ed98425_4_k_cu_4b9a2df0_71354cuda3std3__45__cpo4cendE)
_ZN39_INTERNAL_7ed98425_4_k_cu_4b9a2df0_71354cuda3std3__45__cpo4cendE:
	.zero		1
	.type		_ZN39_INTERNAL_7ed98425_4_k_cu_4b9a2df0_71354cuda3std6ranges3__45__cpo4swapE,@object
	.size		_ZN39_INTERNAL_7ed98425_4_k_cu_4b9a2df0_71354cuda3std6ranges3__45__cpo4swapE,(.L_8 - _ZN39_INTERNAL_7ed98425_4_k_cu_4b9a2df0_71354cuda3std6ranges3__45__cpo4swapE)
_ZN39_INTERNAL_7ed98425_4_k_cu_4b9a2df0_71354cuda3std6ranges3__45__cpo4swapE:
	.zero		1
.L_8:


//--------------------- .nv.constant0._ZN7cutlass13device_kernelINS_4gemm6kernel13GemmUniversalIN4cute5tupleIJiiiiEEENS1_10collective13CollectiveMmaINS1_34MainloopSm90TmaGmmaWarpSpecializedILi5ENS5_IJNS4_1CILi2EEENSA_ILi1EEESC_EEENS1_35KernelTmaWarpSpecializedCooperativeEEENS5_IJNSA_ILi128EEESG_NSA_ILi32EEEEEENS_10tfloat32_tENS5_IJlSC_lEEESJ_SK_NS4_8TiledMMAINS4_8MMA_AtomIJNS4_4SM904GMMA30MMA_64x128x8_F32TF32TF32_SS_TNILNSO_7ScaleInE1ELSQ_1EEEEEENS4_6LayoutISD_NS5_IJSC_NSA_ILi0EEESU_EEEEENS5_IJNS4_10UnderscoreESX_SX_EEEEENS4_13SM90_TMA_LOADENS4_14ComposedLayoutINS4_7SwizzleILi3ELi4ELi3EEENS4_18smem_ptr_flag_bitsILi32EEENST_INS5_IJNSA_ILi8EEESH_EEENS5_IJSH_SC_EEEEEEEvNS4_8identityENS4_23SM90_TMA_LOAD_MULTICASTES1A_vS1B_EENS_8epilogue10collective6detail29Sm90TmaWarpSpecializedAdapterINS1F_15DefaultEpilogueISJ_SK_SK_NS1E_6thread17LinearCombinationISJ_Li1EffLNS1J_9ScaleType4KindE0ELNS_15FloatRoundStyleE2ESJ_EENS1_15EpilogueDefaultEEEEEvvEEEEvNT_6ParamsE --------------------------
	.section	.nv.constant0._ZN7cutlass13device_kernelINS_4gemm6kernel13GemmUniversalIN4cute5tupleIJiiiiEEENS1_10collective13CollectiveMmaINS1_34MainloopSm90TmaGmmaWarpSpecializedILi5ENS5_IJNS4_1CILi2EEENSA_ILi1EEESC_EEENS1_35KernelTmaWarpSpecializedCooperativeEEENS5_IJNSA_ILi128EEESG_NSA_ILi32EEEEEENS_10tfloat32_tENS5_IJlSC_lEEESJ_SK_NS4_8TiledMMAINS4_8MMA_AtomIJNS4_4SM904GMMA30MMA_64x128x8_F32TF32TF32_SS_TNILNSO_7ScaleInE1ELSQ_1EEEEEENS4_6LayoutISD_NS5_IJSC_NSA_ILi0EEESU_EEEEENS5_IJNS4_10UnderscoreESX_SX_EEEEENS4_13SM90_TMA_LOADENS4_14ComposedLayoutINS4_7SwizzleILi3ELi4ELi3EEENS4_18smem_ptr_flag_bitsILi32EEENST_INS5_IJNSA_ILi8EEESH_EEENS5_IJSH_SC_EEEEEEEvNS4_8identityENS4_23SM90_TMA_LOAD_MULTICASTES1A_vS1B_EENS_8epilogue10collective6detail29Sm90TmaWarpSpecializedAdapterINS1F_15DefaultEpilogueISJ_SK_SK_NS1E_6thread17LinearCombinationISJ_Li1EffLNS1J_9ScaleType4KindE0ELNS_15FloatRoundStyleE2ESJ_EENS1_15EpilogueDefaultEEEEEvvEEEEvNT_6ParamsE,"a",@progbits
	.sectionflags	@""
	.align	4
.nv.constant0._ZN7cutlass13device_kernelINS_4gemm6kernel13GemmUniversalIN4cute5tupleIJiiiiEEENS1_10collective13CollectiveMmaINS1_34MainloopSm90TmaGmmaWarpSpecializedILi5ENS5_IJNS4_1CILi2EEENSA_ILi1EEESC_EEENS1_35KernelTmaWarpSpecializedCooperativeEEENS5_IJNSA_ILi128EEESG_NSA_ILi32EEEEEENS_10tfloat32_tENS5_IJlSC_lEEESJ_SK_NS4_8TiledMMAINS4_8MMA_AtomIJNS4_4SM904GMMA30MMA_64x128x8_F32TF32TF32_SS_TNILNSO_7ScaleInE1ELSQ_1EEEEEENS4_6LayoutISD_NS5_IJSC_NSA_ILi0EEESU_EEEEENS5_IJNS4_10UnderscoreESX_SX_EEEEENS4_13SM90_TMA_LOADENS4_14ComposedLayoutINS4_7SwizzleILi3ELi4ELi3EEENS4_18smem_ptr_flag_bitsILi32EEENST_INS5_IJNSA_ILi8EEESH_EEENS5_IJSH_SC_EEEEEEEvNS4_8identityENS4_23SM90_TMA_LOAD_MULTICASTES1A_vS1B_EENS_8epilogue10collective6detail29Sm90TmaWarpSpecializedAdapterINS1F_15DefaultEpilogueISJ_SK_SK_NS1E_6thread17LinearCombinationISJ_Li1EffLNS1J_9ScaleType4KindE0ELNS_15FloatRoundStyleE2ESJ_EENS1_15EpilogueDefaultEEEEEvvEEEEvNT_6ParamsE:
	.zero		1664


//--------------------- SYMBOLS --------------------------

	.type		.nv.reservedSmem.offset0,@object
	.size		.nv.reservedSmem.offset0,0x4
	.type		__assertfail,@function
